	.target	sm_100a

	.elftype	@"ET_EXEC"


//--------------------- .note.nv.tkinfo           --------------------------
	.section	.note.nv.tkinfo,"",@"SHT_NOTE"
	.sectionflags	@"SHF_NOTE_NV_TKINFO"
	.tkinfo
        /*0018*/ 	.word	0x00000002
        /*0030*/ 	.string	""
        /*0030*/ 	.string	"ptxas"
        /*0030*/ 	.string	"Cuda compilation tools, release 13.0, V13.0.88"
        /*0030*/ 	.string	"Build cuda_13.0.r13.0/compiler.36424714_0"
        /*0030*/ 	.string	"-arch sm_100a -m 64 "



//--------------------- .note.nv.cuinfo           --------------------------
	.section	.note.nv.cuinfo,"",@"SHT_NOTE"
	.sectionflags	@"SHF_NOTE_NV_CUINFO"
        /*0018*/ 	.short	0x0002
        /*001a*/ 	.short	0x0064
        /*001c*/ 	.short	0x0082
	.zero		2


//--------------------- .nv.info                  --------------------------
	.section	.nv.info,"",@"SHT_CUDA_INFO"
	.align	4


	//----- nvinfo : EIATTR_REGCOUNT
	.align		4
        /*0000*/ 	.byte	0x04, 0x2f
        /*0002*/ 	.short	(.L_19 - .L_18)
	.align		4
.L_18:
        /*0004*/ 	.word	index@(_ZN7cutlass13device_kernelINS_4conv6kernel13ConvUniversalINS1_16ConvProblemShapeILNS1_8OperatorE2ELi2EEENS1_10collective14CollectiveConvINS1_47MainloopSm100TmaUmmaWarpSpecializedImplicitGemmILS5_2ELi12ELi2ELi1ELi2EN4cute5tupleIJNSA_1CILi1EEESD_SD_EEEEENSB_IJNSC_ILi64EEENSB_IJSG_EEENSB_IJNSC_ILi32EEEEEEEEENS_10tfloat32_tESL_NSA_8TiledMMAINSA_8MMA_AtomIJNSA_17SM100_MMA_TF32_SSISL_SL_fLi64ELi64ELNSA_4UMMA5MajorE1ELSQ_1ELNSP_7ScaleInE0ELSR_0EEEEEENSA_6LayoutISE_NSB_IJNSC_ILi0EEESV_SV_EEEEENSB_IJNSA_10UnderscoreESY_SY_EEEEENS7_6detail27Sm100ImplicitGemmTileTraitsINSA_13SM90_TMA_LOADENSA_14ComposedLayoutINSA_7SwizzleILi2ELi5ELi2EEENSA_18smem_ptr_flag_bitsILi32EEENSU_INSB_IJSI_NSC_ILi4EEEEEENSB_IJSD_SI_EEEEEEEvEENS12_INSA_20SM90_TMA_LOAD_IM2COLES1D_vEEEENS_8epilogue10collective18CollectiveEpilogueINS1I_23Sm100TmaWarpSpecializedILi3ELi2ELi16ELb1ELb0EEEJSK_NSB_IJNSU_ISG_SD_EENSU_ISI_SD_EEEEESL_NSB_IJlNSB_IJSD_llEEESV_EEESL_S1R_NS1I_6fusion15FusionCallbacksIS1M_NS1S_17LinearCombinationISL_fSL_fLNS_15FloatRoundStyleE2EEESK_S1P_JEEENSA_5SM1004TMEM4LOAD26SM100_TMEM_LOAD_16dp128b8xES13_NS14_INS15_ILi3ELi4ELi3EEES18_NSU_INSB_IJNSC_ILi8EEESI_EEENSB_IJSI_SD_EEEEEEENSA_17SM75_U32x4_LDSM_NENSA_14SM90_TMA_STOREES27_NSA_17SM90_U32x4_STSM_NENSA_39AutoVectorizingCopyWithAssumedAlignmentILi128EEEEEEvvEEEEvNT_6ParamsE)
        /*0008*/ 	.word	0x00000057


	//----- nvinfo : EIATTR_FRAME_SIZE
	.align		4
.L_19:
        /*000c*/ 	.byte	0x04, 0x11
        /*000e*/ 	.short	(.L_21 - .L_20)
	.align		4
.L_20:
        /*0010*/ 	.word	index@($__internal_2_$__cuda_sm10x_tcgen05_guardrail_trap_unallocated_columns_being_dealloced)
        /*0014*/ 	.word	0x00000008


	//----- nvinfo : EIATTR_FRAME_SIZE
	.align		4
.L_21:
        /*0018*/ 	.byte	0x04, 0x11
        /*001a*/ 	.short	(.L_23 - .L_22)
	.align		4
.L_22:
        /*001c*/ 	.word	index@($__internal_1_$__cuda_sm10x_tcgen05_guardrail_trap_phase_invalid_during_alloc)
        /*0020*/ 	.word	0x00000008


	//----- nvinfo : EIATTR_FRAME_SIZE
	.align		4
.L_23:
        /*0024*/ 	.byte	0x04, 0x11
        /*0026*/ 	.short	(.L_25 - .L_24)
	.align		4
.L_24:
        /*0028*/ 	.word	index@($__internal_0_$__cuda_sm10x_tcgen05_guardrail_trap_col_being_dealloced_not_returned_by_alloc)
        /*002c*/ 	.word	0x00000008


	//----- nvinfo : EIATTR_FRAME_SIZE
	.align		4
.L_25:
        /*0030*/ 	.byte	0x04, 0x11
        /*0032*/ 	.short	(.L_27 - .L_26)
	.align		4
.L_26:
        /*0034*/ 	.word	index@(_ZN7cutlass13device_kernelINS_4conv6kernel13ConvUniversalINS1_16ConvProblemShapeILNS1_8OperatorE2ELi2EEENS1_10collective14CollectiveConvINS1_47MainloopSm100TmaUmmaWarpSpecializedImplicitGemmILS5_2ELi12ELi2ELi1ELi2EN4cute5tupleIJNSA_1CILi1EEESD_SD_EEEEENSB_IJNSC_ILi64EEENSB_IJSG_EEENSB_IJNSC_ILi32EEEEEEEEENS_10tfloat32_tESL_NSA_8TiledMMAINSA_8MMA_AtomIJNSA_17SM100_MMA_TF32_SSISL_SL_fLi64ELi64ELNSA_4UMMA5MajorE1ELSQ_1ELNSP_7ScaleInE0ELSR_0EEEEEENSA_6LayoutISE_NSB_IJNSC_ILi0EEESV_SV_EEEEENSB_IJNSA_10UnderscoreESY_SY_EEEEENS7_6detail27Sm100ImplicitGemmTileTraitsINSA_13SM90_TMA_LOADENSA_14ComposedLayoutINSA_7SwizzleILi2ELi5ELi2EEENSA_18smem_ptr_flag_bitsILi32EEENSU_INSB_IJSI_NSC_ILi4EEEEEENSB_IJSD_SI_EEEEEEEvEENS12_INSA_20SM90_TMA_LOAD_IM2COLES1D_vEEEENS_8epilogue10collective18CollectiveEpilogueINS1I_23Sm100TmaWarpSpecializedILi3ELi2ELi16ELb1ELb0EEEJSK_NSB_IJNSU_ISG_SD_EENSU_ISI_SD_EEEEESL_NSB_IJlNSB_IJSD_llEEESV_EEESL_S1R_NS1I_6fusion15FusionCallbacksIS1M_NS1S_17LinearCombinationISL_fSL_fLNS_15FloatRoundStyleE2EEESK_S1P_JEEENSA_5SM1004TMEM4LOAD26SM100_TMEM_LOAD_16dp128b8xES13_NS14_INS15_ILi3ELi4ELi3EEES18_NSU_INSB_IJNSC_ILi8EEESI_EEENSB_IJSI_SD_EEEEEEENSA_17SM75_U32x4_LDSM_NENSA_14SM90_TMA_STOREES27_NSA_17SM90_U32x4_STSM_NENSA_39AutoVectorizingCopyWithAssumedAlignmentILi128EEEEEEvvEEEEvNT_6ParamsE)
        /*0038*/ 	.word	0x00000008


	//----- nvinfo : EIATTR_MIN_STACK_SIZE
	.align		4
.L_27:
        /*003c*/ 	.byte	0x04, 0x12
        /*003e*/ 	.short	(.L_29 - .L_28)
	.align		4
.L_28:
        /*0040*/ 	.word	index@(_ZN7cutlass13device_kernelINS_4conv6kernel13ConvUniversalINS1_16ConvProblemShapeILNS1_8OperatorE2ELi2EEENS1_10collective14CollectiveConvINS1_47MainloopSm100TmaUmmaWarpSpecializedImplicitGemmILS5_2ELi12ELi2ELi1ELi2EN4cute5tupleIJNSA_1CILi1EEESD_SD_EEEEENSB_IJNSC_ILi64EEENSB_IJSG_EEENSB_IJNSC_ILi32EEEEEEEEENS_10tfloat32_tESL_NSA_8TiledMMAINSA_8MMA_AtomIJNSA_17SM100_MMA_TF32_SSISL_SL_fLi64ELi64ELNSA_4UMMA5MajorE1ELSQ_1ELNSP_7ScaleInE0ELSR_0EEEEEENSA_6LayoutISE_NSB_IJNSC_ILi0EEESV_SV_EEEEENSB_IJNSA_10UnderscoreESY_SY_EEEEENS7_6detail27Sm100ImplicitGemmTileTraitsINSA_13SM90_TMA_LOADENSA_14ComposedLayoutINSA_7SwizzleILi2ELi5ELi2EEENSA_18smem_ptr_flag_bitsILi32EEENSU_INSB_IJSI_NSC_ILi4EEEEEENSB_IJSD_SI_EEEEEEEvEENS12_INSA_20SM90_TMA_LOAD_IM2COLES1D_vEEEENS_8epilogue10collective18CollectiveEpilogueINS1I_23Sm100TmaWarpSpecializedILi3ELi2ELi16ELb1ELb0EEEJSK_NSB_IJNSU_ISG_SD_EENSU_ISI_SD_EEEEESL_NSB_IJlNSB_IJSD_llEEESV_EEESL_S1R_NS1I_6fusion15FusionCallbacksIS1M_NS1S_17LinearCombinationISL_fSL_fLNS_15FloatRoundStyleE2EEESK_S1P_JEEENSA_5SM1004TMEM4LOAD26SM100_TMEM_LOAD_16dp128b8xES13_NS14_INS15_ILi3ELi4ELi3EEES18_NSU_INSB_IJNSC_ILi8EEESI_EEENSB_IJSI_SD_EEEEEEENSA_17SM75_U32x4_LDSM_NENSA_14SM90_TMA_STOREES27_NSA_17SM90_U32x4_STSM_NENSA_39AutoVectorizingCopyWithAssumedAlignmentILi128EEEEEEvvEEEEvNT_6ParamsE)
        /*0044*/ 	.word	0x00000008
.L_29:


//--------------------- .nv.compat                --------------------------
	.section	.nv.compat,"",@"SHT_CUDA_COMPAT_INFO"
	.align	4
        /*0000*/ 	.byte	0x02, 0x09, 0x01, 0x00, 0x02, 0x02, 0x02, 0x00, 0x02, 0x05, 0x05, 0x00, 0x03, 0x07, 0x01, 0x01
        /*0010*/ 	.byte	0x02, 0x03, 0x01, 0x00, 0x02, 0x06, 0x01, 0x00, 0x04, 0x0b, 0x08, 0x00, 0x09, 0x00, 0x00, 0x00
        /*0020*/ 	.byte	0x00, 0x00, 0x00, 0x00


//--------------------- .nv.info._ZN7cutlass13device_kernelINS_4conv6kernel13ConvUniversalINS1_16ConvProblemShapeILNS1_8OperatorE2ELi2EEENS1_10collective14CollectiveConvINS1_47MainloopSm100TmaUmmaWarpSpecializedImplicitGemmILS5_2ELi12ELi2ELi1ELi2EN4cute5tupleIJNSA_1CILi1EEESD_SD_EEEEENSB_IJNSC_ILi64EEENSB_IJSG_EEENSB_IJNSC_ILi32EEEEEEEEENS_10tfloat32_tESL_NSA_8TiledMMAINSA_8MMA_AtomIJNSA_17SM100_MMA_TF32_SSISL_SL_fLi64ELi64ELNSA_4UMMA5MajorE1ELSQ_1ELNSP_7ScaleInE0ELSR_0EEEEEENSA_6LayoutISE_NSB_IJNSC_ILi0EEESV_SV_EEEEENSB_IJNSA_10UnderscoreESY_SY_EEEEENS7_6detail27Sm100ImplicitGemmTileTraitsINSA_13SM90_TMA_LOADENSA_14ComposedLayoutINSA_7SwizzleILi2ELi5ELi2EEENSA_18smem_ptr_flag_bitsILi32EEENSU_INSB_IJSI_NSC_ILi4EEEEEENSB_IJSD_SI_EEEEEEEvEENS12_INSA_20SM90_TMA_LOAD_IM2COLES1D_vEEEENS_8epilogue10collective18CollectiveEpilogueINS1I_23Sm100TmaWarpSpecializedILi3ELi2ELi16ELb1ELb0EEEJSK_NSB_IJNSU_ISG_SD_EENSU_ISI_SD_EEEEESL_NSB_IJlNSB_IJSD_llEEESV_EEESL_S1R_NS1I_6fusion15FusionCallbacksIS1M_NS1S_17LinearCombinationISL_fSL_fLNS_15FloatRoundStyleE2EEESK_S1P_JEEENSA_5SM1004TMEM4LOAD26SM100_TMEM_LOAD_16dp128b8xES13_NS14_INS15_ILi3ELi4ELi3EEES18_NSU_INSB_IJNSC_ILi8EEESI_EEENSB_IJSI_SD_EEEEEEENSA_17SM75_U32x4_LDSM_NENSA_14SM90_TMA_STOREES27_NSA_17SM90_U32x4_STSM_NENSA_39AutoVectorizingCopyWithAssumedAlignmentILi128EEEEEEvvEEEEvNT_6ParamsE --------------------------
	.section	.nv.info._ZN7cutlass13device_kernelINS_4conv6kernel13ConvUniversalINS1_16ConvProblemShapeILNS1_8OperatorE2ELi2EEENS1_10collective14CollectiveConvINS1_47MainloopSm100TmaUmmaWarpSpecializedImplicitGemmILS5_2ELi12ELi2ELi1ELi2EN4cute5tupleIJNSA_1CILi1EEESD_SD_EEEEENSB_IJNSC_ILi64EEENSB_IJSG_EEENSB_IJNSC_ILi32EEEEEEEEENS_10tfloat32_tESL_NSA_8TiledMMAINSA_8MMA_AtomIJNSA_17SM100_MMA_TF32_SSISL_SL_fLi64ELi64ELNSA_4UMMA5MajorE1ELSQ_1ELNSP_7ScaleInE0ELSR_0EEEEEENSA_6LayoutISE_NSB_IJNSC_ILi0EEESV_SV_EEEEENSB_IJNSA_10UnderscoreESY_SY_EEEEENS7_6detail27Sm100ImplicitGemmTileTraitsINSA_13SM90_TMA_LOADENSA_14ComposedLayoutINSA_7SwizzleILi2ELi5ELi2EEENSA_18smem_ptr_flag_bitsILi32EEENSU_INSB_IJSI_NSC_ILi4EEEEEENSB_IJSD_SI_EEEEEEEvEENS12_INSA_20SM90_TMA_LOAD_IM2COLES1D_vEEEENS_8epilogue10collective18CollectiveEpilogueINS1I_23Sm100TmaWarpSpecializedILi3ELi2ELi16ELb1ELb0EEEJSK_NSB_IJNSU_ISG_SD_EENSU_ISI_SD_EEEEESL_NSB_IJlNSB_IJSD_llEEESV_EEESL_S1R_NS1I_6fusion15FusionCallbacksIS1M_NS1S_17LinearCombinationISL_fSL_fLNS_15FloatRoundStyleE2EEESK_S1P_JEEENSA_5SM1004TMEM4LOAD26SM100_TMEM_LOAD_16dp128b8xES13_NS14_INS15_ILi3ELi4ELi3EEES18_NSU_INSB_IJNSC_ILi8EEESI_EEENSB_IJSI_SD_EEEEEEENSA_17SM75_U32x4_LDSM_NENSA_14SM90_TMA_STOREES27_NSA_17SM90_U32x4_STSM_NENSA_39AutoVectorizingCopyWithAssumedAlignmentILi128EEEEEEvvEEEEvNT_6ParamsE,"",@"SHT_CUDA_INFO"
	.sectionflags	@""
	.align	4


	//----- nvinfo : EIATTR_CUDA_API_VERSION
	.align		4
        /*0000*/ 	.byte	0x04, 0x37
        /*0002*/ 	.short	(.L_31 - .L_30)
.L_30:
        /*0004*/ 	.word	0x00000082


	//----- nvinfo : EIATTR_KPARAM_INFO
	.align		4
.L_31:
        /*0008*/ 	.byte	0x04, 0x17
        /*000a*/ 	.short	(.L_33 - .L_32)
.L_32:
        /*000c*/ 	.word	0x00000000
        /*0010*/ 	.short	0x0000
        /*0012*/ 	.short	0x0000
        /*0014*/ 	.byte	0x00, 0xf0, 0x01, 0x20


	//----- nvinfo : EIATTR_AT_ENTRY_FRAGMENTS
	.align		4
.L_33:
        /*0018*/ 	.byte	0x04, 0x4f
        /*001a*/ 	.short	(.L_35 - .L_34)


	//   ....[0]....
.L_34:
        /*001c*/ 	.word	0x00000006


	//----- nvinfo : EIATTR_RESERVED_SMEM_USED
	.align		4
.L_35:
        /*0020*/ 	.byte	0x01, 0x41
	.zero		2


	//----- nvinfo : EIATTR_SPARSE_MMA_MASK
	.align		4
        /*0024*/ 	.byte	0x03, 0x50
        /*0026*/ 	.short	0x0000


	//----- nvinfo : EIATTR_TCGEN05_1CTA_USED
	.align		4
        /*0028*/ 	.byte	0x01, 0x51
	.zero		2


	//----- nvinfo : EIATTR_MAXREG_COUNT
	.align		4
        /*002c*/ 	.byte	0x03, 0x1b
        /*002e*/ 	.short	0x00ff


	//----- nvinfo : EIATTR_NUM_BARRIERS
	.align		4
        /*0030*/ 	.byte	0x02, 0x4c
        /*0032*/ 	.byte	0x07
	.zero		1


	//----- nvinfo : EIATTR_EXTERNS
	.align		4
        /*0034*/ 	.byte	0x04, 0x0f
        /*0036*/ 	.short	(.L_37 - .L_36)


	//   ....[0]....
	.align		4
.L_36:
        /*0038*/ 	.word	index@(__assertfail)


	//----- nvinfo : EIATTR_MERCURY_ISA_VERSION
	.align		4
.L_37:
        /*003c*/ 	.byte	0x03, 0x5f
        /*003e*/ 	.short	0x0101


	//----- nvinfo : EIATTR_INT_WARP_WIDE_INSTR_OFFSETS
	.align		4
        /*0040*/ 	.byte	0x04, 0x31
        /*0042*/ 	.short	(.L_39 - .L_38)


	//   ....[0]....
.L_38:
        /*0044*/ 	.word	0x00004370


	//   ....[1]....
        /*0048*/ 	.word	0x00004390


	//   ....[2]....
        /*004c*/ 	.word	0x000043c0


	//   ....[3]....
        /*0050*/ 	.word	0x00005370


	//   ....[4]....
        /*0054*/ 	.word	0x00005480


	//   ....[5]....
        /*0058*/ 	.word	0x000055b0


	//   ....[6]....
        /*005c*/ 	.word	0x000056a0


	//----- nvinfo : EIATTR_COOP_GROUP_MASK_REGIDS
	.align		4
.L_39:
        /*0060*/ 	.byte	0x04, 0x29
        /*0062*/ 	.short	(.L_41 - .L_40)


	//   ....[0]....
.L_40:
        /*0064*/ 	.word	0xffffffff


	//   ....[1]....
        /*0068*/ 	.word	0xffffffff


	//   ....[2]....
        /*006c*/ 	.word	0xffffffff


	//   ....[3]....
        /*0070*/ 	.word	0xffffffff


	//   ....[4]....
        /*0074*/ 	.word	0xffffffff


	//   ....[5]....
        /*0078*/ 	.word	0xffffffff


	//   ....[6]....
        /*007c*/ 	.word	0xffffffff


	//   ....[7]....
        /*0080*/ 	.word	0xffffffff


	//   ....[8]....
        /*0084*/ 	.word	0xffffffff


	//   ....[9]....
        /*0088*/ 	.word	0xffffffff


	//   ....[10]....
        /*008c*/ 	.word	0xffffffff


	//   ....[11]....
        /*0090*/ 	.word	0xffffffff


	//----- nvinfo : EIATTR_COOP_GROUP_INSTR_OFFSETS
	.align		4
.L_41:
        /*0094*/ 	.byte	0x04, 0x28
        /*0096*/ 	.short	(.L_43 - .L_42)


	//   ....[0]....
.L_42:
        /*0098*/ 	.word	0x00000090


	//   ....[1]....
        /*009c*/ 	.word	0x00000520


	//   ....[2]....
        /*00a0*/ 	.word	0x000007c0


	//   ....[3]....
        /*00a4*/ 	.word	0x00000940


	//   ....[4]....
        /*00a8*/ 	.word	0x00000a40


	//   ....[5]....
        /*00ac*/ 	.word	0x00000b90


	//   ....[6]....
        /*00b0*/ 	.word	0x00002570


	//   ....[7]....
        /*00b4*/ 	.word	0x000036c0


	//   ....[8]....
        /*00b8*/ 	.word	0x000038d0


	//   ....[9]....
        /*00bc*/ 	.word	0x00003900


	//   ....[10]....
        /*00c0*/ 	.word	0x00004250


	//   ....[11]....
        /*00c4*/ 	.word	0x00004490


	//----- nvinfo : EIATTR_VRC_CTA_INIT_COUNT
	.align		4
.L_43:
        /*00c8*/ 	.byte	0x02, 0x4a
        /*00ca*/ 	.byte	0x80
	.zero		1


	//----- nvinfo : EIATTR_SYSCALL_OFFSETS
	.align		4
        /*00cc*/ 	.byte	0x04, 0x46
        /*00ce*/ 	.short	(.L_45 - .L_44)


	//   ....[0]....
.L_44:
        /*00d0*/ 	.word	0x00006820


	//   ....[1]....
        /*00d4*/ 	.word	0x00006910


	//   ....[2]....
        /*00d8*/ 	.word	0x000071a0


	//   ....[3]....
        /*00dc*/ 	.word	0x00007c10


	//----- nvinfo : EIATTR_MBARRIER_INSTR_OFFSETS
	.align		4
.L_45:
        /*00e0*/ 	.byte	0x04, 0x39
        /*00e2*/ 	.short	(.L_47 - .L_46)


	//   ....[0]....
.L_46:
        /*00e4*/ 	.word	0x00000620
        /*00e8*/ 	.word	0x000000ff
        /*00ec*/ 	.word	0x00000000
        /*00f0*/ 	.short	0x0100
        /*00f2*/ 	.byte	0x04
	.zero		1


	//   ....[1]....
        /*00f4*/ 	.word	0x00000630
        /*00f8*/ 	.word	0x000000ff
        /*00fc*/ 	.word	0x00000060
        /*0100*/ 	.short	0x0100
        /*0102*/ 	.byte	0x04
	.zero		1


	//   ....[2]....
        /*0104*/ 	.word	0x00000640
        /*0108*/ 	.word	0x000000ff
        /*010c*/ 	.word	0x00000008
        /*0110*/ 	.short	0x0100
        /*0112*/ 	.byte	0x04
	.zero		1


	//   ....[3]....
        /*0114*/ 	.word	0x00000650
        /*0118*/ 	.word	0x000000ff
        /*011c*/ 	.word	0x00000068
        /*0120*/ 	.short	0x0100
        /*0122*/ 	.byte	0x04
	.zero		1


	//   ....[4]....
        /*0124*/ 	.word	0x00000660
        /*0128*/ 	.word	0x000000ff
        /*012c*/ 	.word	0x00000010
        /*0130*/ 	.short	0x0100
        /*0132*/ 	.byte	0x04
	.zero		1


	//   ....[5]....
        /*0134*/ 	.word	0x00000670
        /*0138*/ 	.word	0x000000ff
        /*013c*/ 	.word	0x00000070
        /*0140*/ 	.short	0x0100
        /*0142*/ 	.byte	0x04
	.zero		1


	//   ....[6]....
        /*0144*/ 	.word	0x00000680
        /*0148*/ 	.word	0x000000ff
        /*014c*/ 	.word	0x00000018
        /*0150*/ 	.short	0x0100
        /*0152*/ 	.byte	0x04
	.zero		1


	//   ....[7]....
        /*0154*/ 	.word	0x00000690
        /*0158*/ 	.word	0x000000ff
        /*015c*/ 	.word	0x00000078
        /*0160*/ 	.short	0x0100
        /*0162*/ 	.byte	0x04
	.zero		1


	//   ....[8]....
        /*0164*/ 	.word	0x000006a0
        /*0168*/ 	.word	0x000000ff
        /*016c*/ 	.word	0x00000020
        /*0170*/ 	.short	0x0100
        /*0172*/ 	.byte	0x04
	.zero		1


	//   ....[9]....
        /*0174*/ 	.word	0x000006b0
        /*0178*/ 	.word	0x000000ff
        /*017c*/ 	.word	0x00000080
        /*0180*/ 	.short	0x0100
        /*0182*/ 	.byte	0x04
	.zero		1


	//   ....[10]....
        /*0184*/ 	.word	0x000006c0
        /*0188*/ 	.word	0x000000ff
        /*018c*/ 	.word	0x00000028
        /*0190*/ 	.short	0x0100
        /*0192*/ 	.byte	0x04
	.zero		1


	//   ....[11]....
        /*0194*/ 	.word	0x000006d0
        /*0198*/ 	.word	0x000000ff
        /*019c*/ 	.word	0x00000088
        /*01a0*/ 	.short	0x0100
        /*01a2*/ 	.byte	0x04
	.zero		1


	//   ....[12]....
        /*01a4*/ 	.word	0x000006e0
        /*01a8*/ 	.word	0x000000ff
        /*01ac*/ 	.word	0x00000030
        /*01b0*/ 	.short	0x0100
        /*01b2*/ 	.byte	0x04
	.zero		1


	//   ....[13]....
        /*01b4*/ 	.word	0x000006f0
        /*01b8*/ 	.word	0x000000ff
        /*01bc*/ 	.word	0x00000090
        /*01c0*/ 	.short	0x0100
        /*01c2*/ 	.byte	0x04
	.zero		1


	//   ....[14]....
        /*01c4*/ 	.word	0x00000700
        /*01c8*/ 	.word	0x000000ff
        /*01cc*/ 	.word	0x00000038
        /*01d0*/ 	.short	0x0100
        /*01d2*/ 	.byte	0x04
	.zero		1


	//   ....[15]....
        /*01d4*/ 	.word	0x00000710
        /*01d8*/ 	.word	0x000000ff
        /*01dc*/ 	.word	0x00000098
        /*01e0*/ 	.short	0x0100
        /*01e2*/ 	.byte	0x04
	.zero		1


	//   ....[16]....
        /*01e4*/ 	.word	0x00000720
        /*01e8*/ 	.word	0x000000ff
        /*01ec*/ 	.word	0x00000040
        /*01f0*/ 	.short	0x0100
        /*01f2*/ 	.byte	0x04
	.zero		1


	//   ....[17]....
        /*01f4*/ 	.word	0x00000730
        /*01f8*/ 	.word	0x000000ff
        /*01fc*/ 	.word	0x000000a0
        /*0200*/ 	.short	0x0100
        /*0202*/ 	.byte	0x04
	.zero		1


	//   ....[18]....
        /*0204*/ 	.word	0x00000740
        /*0208*/ 	.word	0x000000ff
        /*020c*/ 	.word	0x00000048
        /*0210*/ 	.short	0x0100
        /*0212*/ 	.byte	0x04
	.zero		1


	//   ....[19]....
        /*0214*/ 	.word	0x00000750
        /*0218*/ 	.word	0x000000ff
        /*021c*/ 	.word	0x000000a8
        /*0220*/ 	.short	0x0100
        /*0222*/ 	.byte	0x04
	.zero		1


	//   ....[20]....
        /*0224*/ 	.word	0x00000760
        /*0228*/ 	.word	0x000000ff
        /*022c*/ 	.word	0x00000050
        /*0230*/ 	.short	0x0100
        /*0232*/ 	.byte	0x04
	.zero		1


	//   ....[21]....
        /*0234*/ 	.word	0x00000770
        /*0238*/ 	.word	0x000000ff
        /*023c*/ 	.word	0x000000b0
        /*0240*/ 	.short	0x0100
        /*0242*/ 	.byte	0x04
	.zero		1


	//   ....[22]....
        /*0244*/ 	.word	0x00000780
        /*0248*/ 	.word	0x000000ff
        /*024c*/ 	.word	0x00000058
        /*0250*/ 	.short	0x0100
        /*0252*/ 	.byte	0x04
	.zero		1


	//   ....[23]....
        /*0254*/ 	.word	0x00000790
        /*0258*/ 	.word	0x000000ff
        /*025c*/ 	.word	0x000000b8
        /*0260*/ 	.short	0x0100
        /*0262*/ 	.byte	0x04
	.zero		1


	//   ....[24]....
        /*0264*/ 	.word	0x000008d0
        /*0268*/ 	.word	0x000000ff
        /*026c*/ 	.word	0x000000c0
        /*0270*/ 	.short	0x0100
        /*0272*/ 	.byte	0x04
	.zero		1


	//   ....[25]....
        /*0274*/ 	.word	0x000008e0
        /*0278*/ 	.word	0x000000ff
        /*027c*/ 	.word	0x000000d8
        /*0280*/ 	.short	0x0100
        /*0282*/ 	.byte	0x04
	.zero		1


	//   ....[26]....
        /*0284*/ 	.word	0x000008f0
        /*0288*/ 	.word	0x000000ff
        /*028c*/ 	.word	0x000000c8
        /*0290*/ 	.short	0x0100
        /*0292*/ 	.byte	0x04
	.zero		1


	//   ....[27]....
        /*0294*/ 	.word	0x00000900
        /*0298*/ 	.word	0x000000ff
        /*029c*/ 	.word	0x000000e0
        /*02a0*/ 	.short	0x0100
        /*02a2*/ 	.byte	0x04
	.zero		1


	//   ....[28]....
        /*02a4*/ 	.word	0x00000910
        /*02a8*/ 	.word	0x000000ff
        /*02ac*/ 	.word	0x000000d0
        /*02b0*/ 	.short	0x0100
        /*02b2*/ 	.byte	0x04
	.zero		1


	//   ....[29]....
        /*02b4*/ 	.word	0x00000920
        /*02b8*/ 	.word	0x000000ff
        /*02bc*/ 	.word	0x000000e8
        /*02c0*/ 	.short	0x0100
        /*02c2*/ 	.byte	0x04
	.zero		1


	//   ....[30]....
        /*02c4*/ 	.word	0x00000a10
        /*02c8*/ 	.word	0x000000ff
        /*02cc*/ 	.word	0x000000f0
        /*02d0*/ 	.short	0x0100
        /*02d2*/ 	.byte	0x06
	.zero		1


	//   ....[31]....
        /*02d4*/ 	.word	0x00000a20
        /*02d8*/ 	.word	0x000000ff
        /*02dc*/ 	.word	0x000000f8
        /*02e0*/ 	.short	0x0100
        /*02e2*/ 	.byte	0x06
	.zero		1


	//   ....[32]....
        /*02e4*/ 	.word	0x00000b60
        /*02e8*/ 	.word	0x000000ff
        /*02ec*/ 	.word	0x00000100
        /*02f0*/ 	.short	0x0100
        /*02f2*/ 	.byte	0x06
	.zero		1


	//   ....[33]....
        /*02f4*/ 	.word	0x00000b70
        /*02f8*/ 	.word	0x000000ff
        /*02fc*/ 	.word	0x00000108
        /*0300*/ 	.short	0x0100
        /*0302*/ 	.byte	0x06
	.zero		1


	//   ....[34]....
        /*0304*/ 	.word	0x00000cc0
        /*0308*/ 	.word	0x000000ff
        /*030c*/ 	.word	0x00000110
        /*0310*/ 	.short	0x0100
        /*0312*/ 	.byte	0x04
	.zero		1


	//   ....[35]....
        /*0314*/ 	.word	0x00000cd0
        /*0318*/ 	.word	0x000000ff
        /*031c*/ 	.word	0x00000120
        /*0320*/ 	.short	0x0100
        /*0322*/ 	.byte	0x04
	.zero		1


	//   ....[36]....
        /*0324*/ 	.word	0x00000ce0
        /*0328*/ 	.word	0x000000ff
        /*032c*/ 	.word	0x00000118
        /*0330*/ 	.short	0x0100
        /*0332*/ 	.byte	0x04
	.zero		1


	//   ....[37]....
        /*0334*/ 	.word	0x00000cf0
        /*0338*/ 	.word	0x000000ff
        /*033c*/ 	.word	0x00000128
        /*0340*/ 	.short	0x0100
        /*0342*/ 	.byte	0x04
	.zero		1


	//   ....[38]....
        /*0344*/ 	.word	0x000018a0
        /*0348*/ 	.word	0x000000ff
        /*034c*/ 	.word	0x00000060
        /*0350*/ 	.short	0x010a
        /*0352*/ 	.byte	0x07
	.zero		1


	//   ....[39]....
        /*0354*/ 	.word	0x00001bf0
        /*0358*/ 	.word	0x000000ff
        /*035c*/ 	.word	0x00000060
        /*0360*/ 	.short	0x010a
        /*0362*/ 	.byte	0x29
	.zero		1


	//   ....[40]....
        /*0364*/ 	.word	0x00001d60
        /*0368*/ 	.word	0x000000ff
        /*036c*/ 	.word	0x00000060
        /*0370*/ 	.short	0x010a
        /*0372*/ 	.byte	0x08
	.zero		1


	//   ....[41]....
        /*0374*/ 	.word	0x00001ff0
        /*0378*/ 	.word	0x000000ff
        /*037c*/ 	.word	0x000000f8
        /*0380*/ 	.short	0x0101
        /*0382*/ 	.byte	0x26
	.zero		1


	//   ....[42]....
        /*0384*/ 	.word	0x00002020
        /*0388*/ 	.word	0x000000ff
        /*038c*/ 	.word	0x00000060
        /*0390*/ 	.short	0x010a
        /*0392*/ 	.byte	0x04
	.zero		1


	//   ....[43]....
        /*0394*/ 	.word	0x00002180
        /*0398*/ 	.word	0x000000ff
        /*039c*/ 	.word	0x00000060
        /*03a0*/ 	.short	0x010a
        /*03a2*/ 	.byte	0x1d
	.zero		1


	//   ....[44]....
        /*03a4*/ 	.word	0x000022f0
        /*03a8*/ 	.word	0x000000ff
        /*03ac*/ 	.word	0x00000060
        /*03b0*/ 	.short	0x010a
        /*03b2*/ 	.byte	0x09
	.zero		1


	//   ....[45]....
        /*03b4*/ 	.word	0x00002580
        /*03b8*/ 	.word	0x000000ff
        /*03bc*/ 	.word	0x00000100
        /*03c0*/ 	.short	0x010a
        /*03c2*/ 	.byte	0x26
	.zero		1


	//   ....[46]....
        /*03c4*/ 	.word	0x00002640
        /*03c8*/ 	.word	0x000000ff
        /*03cc*/ 	.word	0x00000000
        /*03d0*/ 	.short	0x0101
        /*03d2*/ 	.byte	0x04
	.zero		1


	//   ....[47]....
        /*03d4*/ 	.word	0x00002c30
        /*03d8*/ 	.word	0x000000ff
        /*03dc*/ 	.word	0x00000000
        /*03e0*/ 	.short	0x010a
        /*03e2*/ 	.byte	0x04
	.zero		1


	//   ....[48]....
        /*03e4*/ 	.word	0x00002cd0
        /*03e8*/ 	.word	0x000000ff
        /*03ec*/ 	.word	0x00000000
        /*03f0*/ 	.short	0x010a
        /*03f2*/ 	.byte	0x05
	.zero		1


	//   ....[49]....
        /*03f4*/ 	.word	0x00002d70
        /*03f8*/ 	.word	0x000000ff
        /*03fc*/ 	.word	0x00000000
        /*0400*/ 	.short	0x010a
        /*0402*/ 	.byte	0x05
	.zero		1


	//   ....[50]....
        /*0404*/ 	.word	0x00002e10
        /*0408*/ 	.word	0x000000ff
        /*040c*/ 	.word	0x00000000
        /*0410*/ 	.short	0x010a
        /*0412*/ 	.byte	0x05
	.zero		1


	//   ....[51]....
        /*0414*/ 	.word	0x00002eb0
        /*0418*/ 	.word	0x000000ff
        /*041c*/ 	.word	0x00000000
        /*0420*/ 	.short	0x010a
        /*0422*/ 	.byte	0x05
	.zero		1


	//   ....[52]....
        /*0424*/ 	.word	0x00002f50
        /*0428*/ 	.word	0x000000ff
        /*042c*/ 	.word	0x00000000
        /*0430*/ 	.short	0x010a
        /*0432*/ 	.byte	0x05
	.zero		1


	//   ....[53]....
        /*0434*/ 	.word	0x00002ff0
        /*0438*/ 	.word	0x000000ff
        /*043c*/ 	.word	0x00000000
        /*0440*/ 	.short	0x010a
        /*0442*/ 	.byte	0x05
	.zero		1


	//   ....[54]....
        /*0444*/ 	.word	0x00003090
        /*0448*/ 	.word	0x000000ff
        /*044c*/ 	.word	0x00000000
        /*0450*/ 	.short	0x010a
        /*0452*/ 	.byte	0x05
	.zero		1


	//   ....[55]....
        /*0454*/ 	.word	0x00003130
        /*0458*/ 	.word	0x000000ff
        /*045c*/ 	.word	0x00000000
        /*0460*/ 	.short	0x010a
        /*0462*/ 	.byte	0x05
	.zero		1


	//   ....[56]....
        /*0464*/ 	.word	0x000031d0
        /*0468*/ 	.word	0x000000ff
        /*046c*/ 	.word	0x00000000
        /*0470*/ 	.short	0x010a
        /*0472*/ 	.byte	0x05
	.zero		1


	//   ....[57]....
        /*0474*/ 	.word	0x00003270
        /*0478*/ 	.word	0x000000ff
        /*047c*/ 	.word	0x00000000
        /*0480*/ 	.short	0x010a
        /*0482*/ 	.byte	0x05
	.zero		1


	//   ....[58]....
        /*0484*/ 	.word	0x00003320
        /*0488*/ 	.word	0x00000000
        /*048c*/ 	.word	0x00000000
        /*0490*/ 	.short	0x010a
        /*0492*/ 	.byte	0xff
	.zero		1


	//   ....[59]....
        /*0494*/ 	.word	0x00003470
        /*0498*/ 	.word	0x000000ff
        /*049c*/ 	.word	0x00000108
        /*04a0*/ 	.short	0x010a
        /*04a2*/ 	.byte	0x04
	.zero		1


	//   ....[60]....
        /*04a4*/ 	.word	0x00003510
        /*04a8*/ 	.word	0x000000ff
        /*04ac*/ 	.word	0x00000100
        /*04b0*/ 	.short	0x010a
        /*04b2*/ 	.byte	0x04
	.zero		1


	//   ....[61]....
        /*04b4*/ 	.word	0x000035b0
        /*04b8*/ 	.word	0x000000ff
        /*04bc*/ 	.word	0x00000000
        /*04c0*/ 	.short	0x0101
        /*04c2*/ 	.byte	0x05
	.zero		1


	//   ....[62]....
        /*04c4*/ 	.word	0x000035f0
        /*04c8*/ 	.word	0x000000ff
        /*04cc*/ 	.word	0x00000108
        /*04d0*/ 	.short	0x0106
        /*04d2*/ 	.byte	0x04
	.zero		1


	//   ....[63]....
        /*04d4*/ 	.word	0x00003630
        /*04d8*/ 	.word	0x00000000
        /*04dc*/ 	.word	0x00000108
        /*04e0*/ 	.short	0x010a
        /*04e2*/ 	.byte	0xff
	.zero		1


	//   ....[64]....
        /*04e4*/ 	.word	0x00003b90
        /*04e8*/ 	.word	0x000000ff
        /*04ec*/ 	.word	0x00000100
        /*04f0*/ 	.short	0x010a
        /*04f2*/ 	.byte	0x15
	.zero		1


	//   ....[65]....
        /*04f4*/ 	.word	0x00003c40
        /*04f8*/ 	.word	0x000000ff
        /*04fc*/ 	.word	0x00000000
        /*0500*/ 	.short	0x0101
        /*0502*/ 	.byte	0x23
	.zero		1


	//   ....[66]....
        /*0504*/ 	.word	0x00003c50
        /*0508*/ 	.word	0x000000ff
        /*050c*/ 	.word	0x00000120
        /*0510*/ 	.short	0x010a
        /*0512*/ 	.byte	0x19
	.zero		1


	//   ....[67]....
        /*0514*/ 	.word	0x00003ce0
        /*0518*/ 	.word	0x000000ff
        /*051c*/ 	.word	0x00000000
        /*0520*/ 	.short	0x010a
        /*0522*/ 	.byte	0x04
	.zero		1


	//   ....[68]....
        /*0524*/ 	.word	0x00003d80
        /*0528*/ 	.word	0x000000ff
        /*052c*/ 	.word	0x00000000
        /*0530*/ 	.short	0x010a
        /*0532*/ 	.byte	0x11
	.zero		1


	//   ....[69]....
        /*0534*/ 	.word	0x00003ed0
        /*0538*/ 	.word	0x000000ff
        /*053c*/ 	.word	0x00000000
        /*0540*/ 	.short	0x010a
        /*0542*/ 	.byte	0x04
	.zero		1


	//   ....[70]....
        /*0544*/ 	.word	0x000041a0
        /*0548*/ 	.word	0x000000ff
        /*054c*/ 	.word	0x00000000
        /*0550*/ 	.short	0x010a
        /*0552*/ 	.byte	0x04
	.zero		1


	//   ....[71]....
        /*0554*/ 	.word	0x00004230
        /*0558*/ 	.word	0x000000ff
        /*055c*/ 	.word	0x00000000
        /*0560*/ 	.short	0x010a
        /*0562*/ 	.byte	0x04
	.zero		1


	//   ....[72]....
        /*0564*/ 	.word	0x000048a0
        /*0568*/ 	.word	0x000000ff
        /*056c*/ 	.word	0x00000100
        /*0570*/ 	.short	0x010a
        /*0572*/ 	.byte	0x16
	.zero		1


	//   ....[73]....
        /*0574*/ 	.word	0x00004940
        /*0578*/ 	.word	0x000000ff
        /*057c*/ 	.word	0x00000000
        /*0580*/ 	.short	0x0101
        /*0582*/ 	.byte	0x24
	.zero		1


	//   ....[74]....
        /*0584*/ 	.word	0x00004e70
        /*0588*/ 	.word	0x000000ff
        /*058c*/ 	.word	0x000000f8
        /*0590*/ 	.short	0x010a
        /*0592*/ 	.byte	0x16
	.zero		1


	//   ....[75]....
        /*0594*/ 	.word	0x00005340
        /*0598*/ 	.word	0x000000ff
        /*059c*/ 	.word	0x000000d8
        /*05a0*/ 	.short	0x010a
        /*05a2*/ 	.byte	0x04
	.zero		1


	//   ....[76]....
        /*05a4*/ 	.word	0x00005520
        /*05a8*/ 	.word	0x000000ff
        /*05ac*/ 	.word	0x000000c0
        /*05b0*/ 	.short	0x010b
        /*05b2*/ 	.byte	0x04
	.zero		1


	//   ....[77]....
        /*05b4*/ 	.word	0x00005530
        /*05b8*/ 	.word	0x000000ff
        /*05bc*/ 	.word	0x00000000
        /*05c0*/ 	.short	0x0101
        /*05c2*/ 	.byte	0x07
	.zero		1


	//   ....[78]....
        /*05c4*/ 	.word	0x00005540
        /*05c8*/ 	.word	0x000000ff
        /*05cc*/ 	.word	0x000000d8
        /*05d0*/ 	.short	0x010a
        /*05d2*/ 	.byte	0x05
	.zero		1


	//   ....[79]....
        /*05d4*/ 	.word	0x00005730
        /*05d8*/ 	.word	0x000000ff
        /*05dc*/ 	.word	0x000000c0
        /*05e0*/ 	.short	0x010b
        /*05e2*/ 	.byte	0x05
	.zero		1


	//   ....[80]....
        /*05e4*/ 	.word	0x00005740
        /*05e8*/ 	.word	0x000000ff
        /*05ec*/ 	.word	0x00000000
        /*05f0*/ 	.short	0x0101
        /*05f2*/ 	.byte	0x04
	.zero		1


	//   ....[81]....
        /*05f4*/ 	.word	0x00005790
        /*05f8*/ 	.word	0x000000ff
        /*05fc*/ 	.word	0x00000000
        /*0600*/ 	.short	0x010a
        /*0602*/ 	.byte	0x04
	.zero		1


	//   ....[82]....
        /*0604*/ 	.word	0x00005850
        /*0608*/ 	.word	0x00000002
        /*060c*/ 	.word	0x00000000
        /*0610*/ 	.short	0x010a
        /*0612*/ 	.byte	0xff
	.zero		1


	//   ....[83]....
        /*0614*/ 	.word	0x000058d0
        /*0618*/ 	.word	0x00000000
        /*061c*/ 	.word	0x00000000
        /*0620*/ 	.short	0x010a
        /*0622*/ 	.byte	0xff
	.zero		1


	//   ....[84]....
        /*0624*/ 	.word	0x00005ce0
        /*0628*/ 	.word	0x000000ff
        /*062c*/ 	.word	0x00000100
        /*0630*/ 	.short	0x010a
        /*0632*/ 	.byte	0x30
	.zero		1


	//   ....[85]....
        /*0634*/ 	.word	0x00005db0
        /*0638*/ 	.word	0x000000ff
        /*063c*/ 	.word	0x00000000
        /*0640*/ 	.short	0x0101
        /*0642*/ 	.byte	0x04
	.zero		1


	//   ....[86]....
        /*0644*/ 	.word	0x00006d80
        /*0648*/ 	.word	0x00000003
        /*064c*/ 	.word	0x000000c0
        /*0650*/ 	.short	0x010a
        /*0652*/ 	.byte	0xff
	.zero		1


	//   ....[87]....
        /*0654*/ 	.word	0x00006db0
        /*0658*/ 	.word	0x0000004f
        /*065c*/ 	.word	0x00000110
        /*0660*/ 	.short	0x010a
        /*0662*/ 	.byte	0xff
	.zero		1


	//   ....[88]....
        /*0664*/ 	.word	0x00006e40
        /*0668*/ 	.word	0x00000003
        /*066c*/ 	.word	0x000000c0
        /*0670*/ 	.short	0x010a
        /*0672*/ 	.byte	0xff
	.zero		1


	//   ....[89]....
        /*0674*/ 	.word	0x00007080
        /*0678*/ 	.word	0x0000004f
        /*067c*/ 	.word	0x00000110
        /*0680*/ 	.short	0x010a
        /*0682*/ 	.byte	0xff
	.zero		1


	//   ....[90]....
        /*0684*/ 	.word	0x00007930
        /*0688*/ 	.word	0x00000000
        /*068c*/ 	.word	0x00000000
        /*0690*/ 	.short	0x0101
        /*0692*/ 	.byte	0xff
	.zero		1


	//   ....[91]....
        /*0694*/ 	.word	0x00007940
        /*0698*/ 	.word	0x00000003
        /*069c*/ 	.word	0x000000c0
        /*06a0*/ 	.short	0x010a
        /*06a2*/ 	.byte	0xff
	.zero		1


	//   ....[92]....
        /*06a4*/ 	.word	0x00007a10
        /*06a8*/ 	.word	0x00000003
        /*06ac*/ 	.word	0x000000c0
        /*06b0*/ 	.short	0x010a
        /*06b2*/ 	.byte	0xff
	.zero		1


	//   ....[93]....
        /*06b4*/ 	.word	0x00008040
        /*06b8*/ 	.word	0x000000ff
        /*06bc*/ 	.word	0x00000000
        /*06c0*/ 	.short	0x0101
        /*06c2*/ 	.byte	0x04
	.zero		1


	//   ....[94]....
        /*06c4*/ 	.word	0x00008420
        /*06c8*/ 	.word	0x00000002
        /*06cc*/ 	.word	0x00000000
        /*06d0*/ 	.short	0x0101
        /*06d2*/ 	.byte	0xff
	.zero		1


	//   ....[95]....
        /*06d4*/ 	.word	0x00008690
        /*06d8*/ 	.word	0x000000ff
        /*06dc*/ 	.word	0x00000000
        /*06e0*/ 	.short	0x0101
        /*06e2*/ 	.byte	0x04
	.zero		1


	//   ....[96]....
        /*06e4*/ 	.word	0x000086c0
        /*06e8*/ 	.word	0x00000000
        /*06ec*/ 	.word	0x00000060
        /*06f0*/ 	.short	0x010a
        /*06f2*/ 	.byte	0xff
	.zero		1


	//   ....[97]....
        /*06f4*/ 	.word	0x00008720
        /*06f8*/ 	.word	0x00000000
        /*06fc*/ 	.word	0x00000060
        /*0700*/ 	.short	0x010a
        /*0702*/ 	.byte	0xff
	.zero		1


	//   ....[98]....
        /*0704*/ 	.word	0x00008780
        /*0708*/ 	.word	0x00000000
        /*070c*/ 	.word	0x00000100
        /*0710*/ 	.short	0x010a
        /*0712*/ 	.byte	0xff
	.zero		1


	//   ....[99]....
        /*0714*/ 	.word	0x000087e0
        /*0718*/ 	.word	0x00000000
        /*071c*/ 	.word	0x00000000
        /*0720*/ 	.short	0x010a
        /*0722*/ 	.byte	0xff
	.zero		1


	//   ....[100]....
        /*0724*/ 	.word	0x00008840
        /*0728*/ 	.word	0x00000000
        /*072c*/ 	.word	0x00000000
        /*0730*/ 	.short	0x010a
        /*0732*/ 	.byte	0xff
	.zero		1


	//   ....[101]....
        /*0734*/ 	.word	0x000088a0
        /*0738*/ 	.word	0x00000000
        /*073c*/ 	.word	0x00000000
        /*0740*/ 	.short	0x010a
        /*0742*/ 	.byte	0xff
	.zero		1


	//   ....[102]....
        /*0744*/ 	.word	0x00008900
        /*0748*/ 	.word	0x00000000
        /*074c*/ 	.word	0x00000000
        /*0750*/ 	.short	0x010a
        /*0752*/ 	.byte	0xff
	.zero		1


	//   ....[103]....
        /*0754*/ 	.word	0x00008960
        /*0758*/ 	.word	0x00000000
        /*075c*/ 	.word	0x00000000
        /*0760*/ 	.short	0x010a
        /*0762*/ 	.byte	0xff
	.zero		1


	//   ....[104]....
        /*0764*/ 	.word	0x000089c0
        /*0768*/ 	.word	0x00000000
        /*076c*/ 	.word	0x00000000
        /*0770*/ 	.short	0x010a
        /*0772*/ 	.byte	0xff
	.zero		1


	//   ....[105]....
        /*0774*/ 	.word	0x00008a20
        /*0778*/ 	.word	0x00000000
        /*077c*/ 	.word	0x00000000
        /*0780*/ 	.short	0x010a
        /*0782*/ 	.byte	0xff
	.zero		1


	//   ....[106]....
        /*0784*/ 	.word	0x00008a80
        /*0788*/ 	.word	0x00000000
        /*078c*/ 	.word	0x00000000
        /*0790*/ 	.short	0x010a
        /*0792*/ 	.byte	0xff
	.zero		1


	//   ....[107]....
        /*0794*/ 	.word	0x00008ae0
        /*0798*/ 	.word	0x00000000
        /*079c*/ 	.word	0x00000000
        /*07a0*/ 	.short	0x010a
        /*07a2*/ 	.byte	0xff
	.zero		1


	//   ....[108]....
        /*07a4*/ 	.word	0x00008b40
        /*07a8*/ 	.word	0x00000000
        /*07ac*/ 	.word	0x00000000
        /*07b0*/ 	.short	0x010a
        /*07b2*/ 	.byte	0xff
	.zero		1


	//   ....[109]....
        /*07b4*/ 	.word	0x00008ba0
        /*07b8*/ 	.word	0x00000000
        /*07bc*/ 	.word	0x00000000
        /*07c0*/ 	.short	0x010a
        /*07c2*/ 	.byte	0xff
	.zero		1


	//   ....[110]....
        /*07c4*/ 	.word	0x00008c00
        /*07c8*/ 	.word	0x00000004
        /*07cc*/ 	.word	0x00000108
        /*07d0*/ 	.short	0x010a
        /*07d2*/ 	.byte	0xff
	.zero		1


	//   ....[111]....
        /*07d4*/ 	.word	0x00008c60
        /*07d8*/ 	.word	0x00000004
        /*07dc*/ 	.word	0x00000100
        /*07e0*/ 	.short	0x010a
        /*07e2*/ 	.byte	0xff
	.zero		1


	//   ....[112]....
        /*07e4*/ 	.word	0x00008cc0
        /*07e8*/ 	.word	0x00000000
        /*07ec*/ 	.word	0x00000100
        /*07f0*/ 	.short	0x010a
        /*07f2*/ 	.byte	0xff
	.zero		1


	//   ....[113]....
        /*07f4*/ 	.word	0x00008d20
        /*07f8*/ 	.word	0x00000005
        /*07fc*/ 	.word	0x00000120
        /*0800*/ 	.short	0x010a
        /*0802*/ 	.byte	0xff
	.zero		1


	//   ....[114]....
        /*0804*/ 	.word	0x00008d80
        /*0808*/ 	.word	0x00000000
        /*080c*/ 	.word	0x00000000
        /*0810*/ 	.short	0x010a
        /*0812*/ 	.byte	0xff
	.zero		1


	//   ....[115]....
        /*0814*/ 	.word	0x00008de0
        /*0818*/ 	.word	0x00000000
        /*081c*/ 	.word	0x00000000
        /*0820*/ 	.short	0x010a
        /*0822*/ 	.byte	0xff
	.zero		1


	//   ....[116]....
        /*0824*/ 	.word	0x00008e40
        /*0828*/ 	.word	0x00000000
        /*082c*/ 	.word	0x00000000
        /*0830*/ 	.short	0x010a
        /*0832*/ 	.byte	0xff
	.zero		1


	//   ....[117]....
        /*0834*/ 	.word	0x00008ea0
        /*0838*/ 	.word	0x00000000
        /*083c*/ 	.word	0x00000100
        /*0840*/ 	.short	0x010a
        /*0842*/ 	.byte	0xff
	.zero		1


	//   ....[118]....
        /*0844*/ 	.word	0x00008f00
        /*0848*/ 	.word	0x00000009
        /*084c*/ 	.word	0x000000f8
        /*0850*/ 	.short	0x010a
        /*0852*/ 	.byte	0xff
	.zero		1


	//   ....[119]....
        /*0854*/ 	.word	0x00008f60
        /*0858*/ 	.word	0x00000000
        /*085c*/ 	.word	0x000000d8
        /*0860*/ 	.short	0x010a
        /*0862*/ 	.byte	0xff
	.zero		1


	//   ....[120]....
        /*0864*/ 	.word	0x00008fc0
        /*0868*/ 	.word	0x00000000
        /*086c*/ 	.word	0x000000d8
        /*0870*/ 	.short	0x010a
        /*0872*/ 	.byte	0xff
	.zero		1


	//   ....[121]....
        /*0874*/ 	.word	0x00009020
        /*0878*/ 	.word	0x00000000
        /*087c*/ 	.word	0x00000000
        /*0880*/ 	.short	0x010a
        /*0882*/ 	.byte	0xff
	.zero		1


	//   ....[122]....
        /*0884*/ 	.word	0x00009070
        /*0888*/ 	.word	0x00000002
        /*088c*/ 	.word	0x00000000
        /*0890*/ 	.short	0x010a
        /*0892*/ 	.byte	0xff
	.zero		1


	//   ....[123]....
        /*0894*/ 	.word	0x000090d0
        /*0898*/ 	.word	0x00000000
        /*089c*/ 	.word	0x00000100
        /*08a0*/ 	.short	0x010a
        /*08a2*/ 	.byte	0xff
	.zero		1


	//   ....[124]....
        /*08a4*/ 	.word	0x00009120
        /*08a8*/ 	.word	0x00000003
        /*08ac*/ 	.word	0x000000c0
        /*08b0*/ 	.short	0x010a
        /*08b2*/ 	.byte	0xff
	.zero		1


	//   ....[125]....
        /*08b4*/ 	.word	0x00009170
        /*08b8*/ 	.word	0x0000004f
        /*08bc*/ 	.word	0x00000110
        /*08c0*/ 	.short	0x010a
        /*08c2*/ 	.byte	0xff
	.zero		1


	//   ....[126]....
        /*08c4*/ 	.word	0x000091c0
        /*08c8*/ 	.word	0x00000003
        /*08cc*/ 	.word	0x000000c0
        /*08d0*/ 	.short	0x010a
        /*08d2*/ 	.byte	0xff
	.zero		1


	//----- nvinfo : EIATTR_NUM_MBARRIERS
	.align		4
.L_47:
        /*08d4*/ 	.byte	0x03, 0x38
        /*08d6*/ 	.short	0x0026


	//----- nvinfo : EIATTR_EXIT_INSTR_OFFSETS
	.align		4
        /*08d8*/ 	.byte	0x04, 0x1c
        /*08da*/ 	.short	(.L_49 - .L_48)


	//   ....[0]....
.L_48:
        /*08dc*/ 	.word	0x00003350


	//   ....[1]....
        /*08e0*/ 	.word	0x00003600


	//   ....[2]....
        /*08e4*/ 	.word	0x00003660


	//   ....[3]....
        /*08e8*/ 	.word	0x000044a0


	//   ....[4]....
        /*08ec*/ 	.word	0x00005900


	//   ....[5]....
        /*08f0*/ 	.word	0x00005940


	//   ....[6]....
        /*08f4*/ 	.word	0x00008570


	//   ....[7]....
        /*08f8*/ 	.word	0x000085f0


	//   ....[8]....
        /*08fc*/ 	.word	0x00008620


	//   ....[9]....
        /*0900*/ 	.word	0x000086a0


	//----- nvinfo : EIATTR_MAX_THREADS
	.align		4
.L_49:
        /*0904*/ 	.byte	0x04, 0x05
        /*0906*/ 	.short	(.L_51 - .L_50)
.L_50:
        /*0908*/ 	.word	0x00000100
        /*090c*/ 	.word	0x00000001
        /*0910*/ 	.word	0x00000001


	//----- nvinfo : EIATTR_CRS_STACK_SIZE
	.align		4
.L_51:
        /*0914*/ 	.byte	0x04, 0x1e
        /*0916*/ 	.short	(.L_53 - .L_52)
.L_52:
        /*0918*/ 	.word	0x00000000


	//----- nvinfo : EIATTR_CBANK_PARAM_SIZE
	.align		4
.L_53:
        /*091c*/ 	.byte	0x03, 0x19
        /*091e*/ 	.short	0x0800


	//----- nvinfo : EIATTR_PARAM_CBANK
	.align		4
        /*0920*/ 	.byte	0x04, 0x0a
        /*0922*/ 	.short	(.L_55 - .L_54)
	.align		4
.L_54:
        /*0924*/ 	.word	index@(.nv.constant0._ZN7cutlass13device_kernelINS_4conv6kernel13ConvUniversalINS1_16ConvProblemShapeILNS1_8OperatorE2ELi2EEENS1_10collective14CollectiveConvINS1_47MainloopSm100TmaUmmaWarpSpecializedImplicitGemmILS5_2ELi12ELi2ELi1ELi2EN4cute5tupleIJNSA_1CILi1EEESD_SD_EEEEENSB_IJNSC_ILi64EEENSB_IJSG_EEENSB_IJNSC_ILi32EEEEEEEEENS_10tfloat32_tESL_NSA_8TiledMMAINSA_8MMA_AtomIJNSA_17SM100_MMA_TF32_SSISL_SL_fLi64ELi64ELNSA_4UMMA5MajorE1ELSQ_1ELNSP_7ScaleInE0ELSR_0EEEEEENSA_6LayoutISE_NSB_IJNSC_ILi0EEESV_SV_EEEEENSB_IJNSA_10UnderscoreESY_SY_EEEEENS7_6detail27Sm100ImplicitGemmTileTraitsINSA_13SM90_TMA_LOADENSA_14ComposedLayoutINSA_7SwizzleILi2ELi5ELi2EEENSA_18smem_ptr_flag_bitsILi32EEENSU_INSB_IJSI_NSC_ILi4EEEEEENSB_IJSD_SI_EEEEEEEvEENS12_INSA_20SM90_TMA_LOAD_IM2COLES1D_vEEEENS_8epilogue10collective18CollectiveEpilogueINS1I_23Sm100TmaWarpSpecializedILi3ELi2ELi16ELb1ELb0EEEJSK_NSB_IJNSU_ISG_SD_EENSU_ISI_SD_EEEEESL_NSB_IJlNSB_IJSD_llEEESV_EEESL_S1R_NS1I_6fusion15FusionCallbacksIS1M_NS1S_17LinearCombinationISL_fSL_fLNS_15FloatRoundStyleE2EEESK_S1P_JEEENSA_5SM1004TMEM4LOAD26SM100_TMEM_LOAD_16dp128b8xES13_NS14_INS15_ILi3ELi4ELi3EEES18_NSU_INSB_IJNSC_ILi8EEESI_EEENSB_IJSI_SD_EEEEEEENSA_17SM75_U32x4_LDSM_NENSA_14SM90_TMA_STOREES27_NSA_17SM90_U32x4_STSM_NENSA_39AutoVectorizingCopyWithAssumedAlignmentILi128EEEEEEvvEEEEvNT_6ParamsE)
        /*0928*/ 	.short	0x0380
        /*092a*/ 	.short	0x0800


	//----- nvinfo : EIATTR_SW_WAR
	.align		4
.L_55:
        /*092c*/ 	.byte	0x04, 0x36
        /*092e*/ 	.short	(.L_57 - .L_56)
.L_56:
        /*0930*/ 	.word	0x00000008
.L_57:


//--------------------- .nv.callgraph             --------------------------
	.section	.nv.callgraph,"",@"SHT_CUDA_CALLGRAPH"
	.align	4
	.sectionentsize	8
	.align		4
        /*0000*/ 	.word	0x00000000
	.align		4
        /*0004*/ 	.word	0xffffffff
	.align		4
        /*0008*/ 	.word	index@(_ZN7cutlass13device_kernelINS_4conv6kernel13ConvUniversalINS1_16ConvProblemShapeILNS1_8OperatorE2ELi2EEENS1_10collective14CollectiveConvINS1_47MainloopSm100TmaUmmaWarpSpecializedImplicitGemmILS5_2ELi12ELi2ELi1ELi2EN4cute5tupleIJNSA_1CILi1EEESD_SD_EEEEENSB_IJNSC_ILi64EEENSB_IJSG_EEENSB_IJNSC_ILi32EEEEEEEEENS_10tfloat32_tESL_NSA_8TiledMMAINSA_8MMA_AtomIJNSA_17SM100_MMA_TF32_SSISL_SL_fLi64ELi64ELNSA_4UMMA5MajorE1ELSQ_1ELNSP_7ScaleInE0ELSR_0EEEEEENSA_6LayoutISE_NSB_IJNSC_ILi0EEESV_SV_EEEEENSB_IJNSA_10UnderscoreESY_SY_EEEEENS7_6detail27Sm100ImplicitGemmTileTraitsINSA_13SM90_TMA_LOADENSA_14ComposedLayoutINSA_7SwizzleILi2ELi5ELi2EEENSA_18smem_ptr_flag_bitsILi32EEENSU_INSB_IJSI_NSC_ILi4EEEEEENSB_IJSD_SI_EEEEEEEvEENS12_INSA_20SM90_TMA_LOAD_IM2COLES1D_vEEEENS_8epilogue10collective18CollectiveEpilogueINS1I_23Sm100TmaWarpSpecializedILi3ELi2ELi16ELb1ELb0EEEJSK_NSB_IJNSU_ISG_SD_EENSU_ISI_SD_EEEEESL_NSB_IJlNSB_IJSD_llEEESV_EEESL_S1R_NS1I_6fusion15FusionCallbacksIS1M_NS1S_17LinearCombinationISL_fSL_fLNS_15FloatRoundStyleE2EEESK_S1P_JEEENSA_5SM1004TMEM4LOAD26SM100_TMEM_LOAD_16dp128b8xES13_NS14_INS15_ILi3ELi4ELi3EEES18_NSU_INSB_IJNSC_ILi8EEESI_EEENSB_IJSI_SD_EEEEEEENSA_17SM75_U32x4_LDSM_NENSA_14SM90_TMA_STOREES27_NSA_17SM90_U32x4_STSM_NENSA_39AutoVectorizingCopyWithAssumedAlignmentILi128EEEEEEvvEEEEvNT_6ParamsE)
	.align		4
        /*000c*/ 	.word	index@(__assertfail)
	.align		4
        /*0010*/ 	.word	0x00000000
	.align		4
        /*0014*/ 	.word	0xfffffffe
	.align		4
        /*0018*/ 	.word	0x00000000
	.align		4
        /*001c*/ 	.word	0xfffffffd
	.align		4
        /*0020*/ 	.word	0x00000000
	.align		4
        /*0024*/ 	.word	0xfffffffc


//--------------------- .nv.constant4             --------------------------
	.section	.nv.constant4,"a",@progbits
	.align	8
	.align		8
.nv.constant4:
        /*0000*/ 	.dword	__assertfail
	.align		8
        /*0008*/ 	.dword	__unnamed_1
	.align		8
        /*0010*/ 	.dword	__unnamed_2
	.align		8
        /*0018*/ 	.dword	_ZN39_INTERNAL_196585d7_4_k_cu_5930a5be_31724cuda3std3__45__cpo5beginE
	.align		8
        /*0020*/ 	.dword	_ZN39_INTERNAL_196585d7_4_k_cu_5930a5be_31724cuda3std3__45__cpo3endE
	.align		8
        /*0028*/ 	.dword	_ZN39_INTERNAL_196585d7_4_k_cu_5930a5be_31724cuda3std3__45__cpo6cbeginE
	.align		8
        /*0030*/ 	.dword	_ZN39_INTERNAL_196585d7_4_k_cu_5930a5be_31724cuda3std3__45__cpo4cendE
	.align		8
        /*0038*/ 	.dword	_ZN39_INTERNAL_196585d7_4_k_cu_5930a5be_31724cuda3std3__441_GLOBAL__N__196585d7_4_k_cu_5930a5be_31726ignoreE
	.align		8
        /*0040*/ 	.dword	_ZN39_INTERNAL_196585d7_4_k_cu_5930a5be_31724cuda3std3__419piecewise_constructE
	.align		8
        /*0048*/ 	.dword	_ZN39_INTERNAL_196585d7_4_k_cu_5930a5be_31724cuda3std3__48in_placeE
	.align		8
        /*0050*/ 	.dword	_ZN39_INTERNAL_196585d7_4_k_cu_5930a5be_31724cuda3std6ranges3__45__cpo4swapE
	.align		8
        /*0058*/ 	.dword	_ZN39_INTERNAL_196585d7_4_k_cu_5930a5be_31724cuda3std6ranges3__45__cpo9iter_moveE
	.align		8
        /*0060*/ 	.dword	_ZN39_INTERNAL_196585d7_4_k_cu_5930a5be_31724cute7productE
	.align		8
        /*0068*/ 	.dword	_ZN39_INTERNAL_196585d7_4_k_cu_5930a5be_31724cute1_E
	.align		8
        /*0070*/ 	.dword	$str$27
	.align		8
        /*0078*/ 	.dword	$str$28
	.align		8
        /*0080*/ 	.dword	$str$29
	.align		8
        /*0088*/ 	.dword	$str$30


//--------------------- .text._ZN7cutlass13device_kernelINS_4conv6kernel13ConvUniversalINS1_16ConvProblemShapeILNS1_8OperatorE2ELi2EEENS1_10collective14CollectiveConvINS1_47MainloopSm100TmaUmmaWarpSpecializedImplicitGemmILS5_2ELi12ELi2ELi1ELi2EN4cute5tupleIJNSA_1CILi1EEESD_SD_EEEEENSB_IJNSC_ILi64EEENSB_IJSG_EEENSB_IJNSC_ILi32EEEEEEEEENS_10tfloat32_tESL_NSA_8TiledMMAINSA_8MMA_AtomIJNSA_17SM100_MMA_TF32_SSISL_SL_fLi64ELi64ELNSA_4UMMA5MajorE1ELSQ_1ELNSP_7ScaleInE0ELSR_0EEEEEENSA_6LayoutISE_NSB_IJNSC_ILi0EEESV_SV_EEEEENSB_IJNSA_10UnderscoreESY_SY_EEEEENS7_6detail27Sm100ImplicitGemmTileTraitsINSA_13SM90_TMA_LOADENSA_14ComposedLayoutINSA_7SwizzleILi2ELi5ELi2EEENSA_18smem_ptr_flag_bitsILi32EEENSU_INSB_IJSI_NSC_ILi4EEEEEENSB_IJSD_SI_EEEEEEEvEENS12_INSA_20SM90_TMA_LOAD_IM2COLES1D_vEEEENS_8epilogue10collective18CollectiveEpilogueINS1I_23Sm100TmaWarpSpecializedILi3ELi2ELi16ELb1ELb0EEEJSK_NSB_IJNSU_ISG_SD_EENSU_ISI_SD_EEEEESL_NSB_IJlNSB_IJSD_llEEESV_EEESL_S1R_NS1I_6fusion15FusionCallbacksIS1M_NS1S_17LinearCombinationISL_fSL_fLNS_15FloatRoundStyleE2EEESK_S1P_JEEENSA_5SM1004TMEM4LOAD26SM100_TMEM_LOAD_16dp128b8xES13_NS14_INS15_ILi3ELi4ELi3EEES18_NSU_INSB_IJNSC_ILi8EEESI_EEENSB_IJSI_SD_EEEEEEENSA_17SM75_U32x4_LDSM_NENSA_14SM90_TMA_STOREES27_NSA_17SM90_U32x4_STSM_NENSA_39AutoVectorizingCopyWithAssumedAlignmentILi128EEEEEEvvEEEEvNT_6ParamsE --------------------------
	.section	.text._ZN7cutlass13device_kernelINS_4conv6kernel13ConvUniversalINS1_16ConvProblemShapeILNS1_8OperatorE2ELi2EEENS1_10collective14CollectiveConvINS1_47MainloopSm100TmaUmmaWarpSpecializedImplicitGemmILS5_2ELi12ELi2ELi1ELi2EN4cute5tupleIJNSA_1CILi1EEESD_SD_EEEEENSB_IJNSC_ILi64EEENSB_IJSG_EEENSB_IJNSC_ILi32EEEEEEEEENS_10tfloat32_tESL_NSA_8TiledMMAINSA_8MMA_AtomIJNSA_17SM100_MMA_TF32_SSISL_SL_fLi64ELi64ELNSA_4UMMA5MajorE1ELSQ_1ELNSP_7ScaleInE0ELSR_0EEEEEENSA_6LayoutISE_NSB_IJNSC_ILi0EEESV_SV_EEEEENSB_IJNSA_10UnderscoreESY_SY_EEEEENS7_6detail27Sm100ImplicitGemmTileTraitsINSA_13SM90_TMA_LOADENSA_14ComposedLayoutINSA_7SwizzleILi2ELi5ELi2EEENSA_18smem_ptr_flag_bitsILi32EEENSU_INSB_IJSI_NSC_ILi4EEEEEENSB_IJSD_SI_EEEEEEEvEENS12_INSA_20SM90_TMA_LOAD_IM2COLES1D_vEEEENS_8epilogue10collective18CollectiveEpilogueINS1I_23Sm100TmaWarpSpecializedILi3ELi2ELi16ELb1ELb0EEEJSK_NSB_IJNSU_ISG_SD_EENSU_ISI_SD_EEEEESL_NSB_IJlNSB_IJSD_llEEESV_EEESL_S1R_NS1I_6fusion15FusionCallbacksIS1M_NS1S_17LinearCombinationISL_fSL_fLNS_15FloatRoundStyleE2EEESK_S1P_JEEENSA_5SM1004TMEM4LOAD26SM100_TMEM_LOAD_16dp128b8xES13_NS14_INS15_ILi3ELi4ELi3EEES18_NSU_INSB_IJNSC_ILi8EEESI_EEENSB_IJSI_SD_EEEEEEENSA_17SM75_U32x4_LDSM_NENSA_14SM90_TMA_STOREES27_NSA_17SM90_U32x4_STSM_NENSA_39AutoVectorizingCopyWithAssumedAlignmentILi128EEEEEEvvEEEEvNT_6ParamsE,"ax",@progbits
	.align	128
.text._ZN7cutlass13device_kernelINS_4conv6kernel13ConvUniversalINS1_16ConvProblemShapeILNS1_8OperatorE2ELi2EEENS1_10collective14CollectiveConvINS1_47MainloopSm100TmaUmmaWarpSpecializedImplicitGemmILS5_2ELi12ELi2ELi1ELi2EN4cute5tupleIJNSA_1CILi1EEESD_SD_EEEEENSB_IJNSC_ILi64EEENSB_IJSG_EEENSB_IJNSC_ILi32EEEEEEEEENS_10tfloat32_tESL_NSA_8TiledMMAINSA_8MMA_AtomIJNSA_17SM100_MMA_TF32_SSISL_SL_fLi64ELi64ELNSA_4UMMA5MajorE1ELSQ_1ELNSP_7ScaleInE0ELSR_0EEEEEENSA_6LayoutISE_NSB_IJNSC_ILi0EEESV_SV_EEEEENSB_IJNSA_10UnderscoreESY_SY_EEEEENS7_6detail27Sm100ImplicitGemmTileTraitsINSA_13SM90_TMA_LOADENSA_14ComposedLayoutINSA_7SwizzleILi2ELi5ELi2EEENSA_18smem_ptr_flag_bitsILi32EEENSU_INSB_IJSI_NSC_ILi4EEEEEENSB_IJSD_SI_EEEEEEEvEENS12_INSA_20SM90_TMA_LOAD_IM2COLES1D_vEEEENS_8epilogue10collective18CollectiveEpilogueINS1I_23Sm100TmaWarpSpecializedILi3ELi2ELi16ELb1ELb0EEEJSK_NSB_IJNSU_ISG_SD_EENSU_ISI_SD_EEEEESL_NSB_IJlNSB_IJSD_llEEESV_EEESL_S1R_NS1I_6fusion15FusionCallbacksIS1M_NS1S_17LinearCombinationISL_fSL_fLNS_15FloatRoundStyleE2EEESK_S1P_JEEENSA_5SM1004TMEM4LOAD26SM100_TMEM_LOAD_16dp128b8xES13_NS14_INS15_ILi3ELi4ELi3EEES18_NSU_INSB_IJNSC_ILi8EEESI_EEENSB_IJSI_SD_EEEEEEENSA_17SM75_U32x4_LDSM_NENSA_14SM90_TMA_STOREES27_NSA_17SM90_U32x4_STSM_NENSA_39AutoVectorizingCopyWithAssumedAlignmentILi128EEEEEEvvEEEEvNT_6ParamsE:
        .type           _ZN7cutlass13device_kernelINS_4conv6kernel13ConvUniversalINS1_16ConvProblemShapeILNS1_8OperatorE2ELi2EEENS1_10collective14CollectiveConvINS1_47MainloopSm100TmaUmmaWarpSpecializedImplicitGemmILS5_2ELi12ELi2ELi1ELi2EN4cute5tupleIJNSA_1CILi1EEESD_SD_EEEEENSB_IJNSC_ILi64EEENSB_IJSG_EEENSB_IJNSC_ILi32EEEEEEEEENS_10tfloat32_tESL_NSA_8TiledMMAINSA_8MMA_AtomIJNSA_17SM100_MMA_TF32_SSISL_SL_fLi64ELi64ELNSA_4UMMA5MajorE1ELSQ_1ELNSP_7ScaleInE0ELSR_0EEEEEENSA_6LayoutISE_NSB_IJNSC_ILi0EEESV_SV_EEEEENSB_IJNSA_10UnderscoreESY_SY_EEEEENS7_6detail27Sm100ImplicitGemmTileTraitsINSA_13SM90_TMA_LOADENSA_14ComposedLayoutINSA_7SwizzleILi2ELi5ELi2EEENSA_18smem_ptr_flag_bitsILi32EEENSU_INSB_IJSI_NSC_ILi4EEEEEENSB_IJSD_SI_EEEEEEEvEENS12_INSA_20SM90_TMA_LOAD_IM2COLES1D_vEEEENS_8epilogue10collective18CollectiveEpilogueINS1I_23Sm100TmaWarpSpecializedILi3ELi2ELi16ELb1ELb0EEEJSK_NSB_IJNSU_ISG_SD_EENSU_ISI_SD_EEEEESL_NSB_IJlNSB_IJSD_llEEESV_EEESL_S1R_NS1I_6fusion15FusionCallbacksIS1M_NS1S_17LinearCombinationISL_fSL_fLNS_15FloatRoundStyleE2EEESK_S1P_JEEENSA_5SM1004TMEM4LOAD26SM100_TMEM_LOAD_16dp128b8xES13_NS14_INS15_ILi3ELi4ELi3EEES18_NSU_INSB_IJNSC_ILi8EEESI_EEENSB_IJSI_SD_EEEEEEENSA_17SM75_U32x4_LDSM_NENSA_14SM90_TMA_STOREES27_NSA_17SM90_U32x4_STSM_NENSA_39AutoVectorizingCopyWithAssumedAlignmentILi128EEEEEEvvEEEEvNT_6ParamsE,@function
        .size           _ZN7cutlass13device_kernelINS_4conv6kernel13ConvUniversalINS1_16ConvProblemShapeILNS1_8OperatorE2ELi2EEENS1_10collective14CollectiveConvINS1_47MainloopSm100TmaUmmaWarpSpecializedImplicitGemmILS5_2ELi12ELi2ELi1ELi2EN4cute5tupleIJNSA_1CILi1EEESD_SD_EEEEENSB_IJNSC_ILi64EEENSB_IJSG_EEENSB_IJNSC_ILi32EEEEEEEEENS_10tfloat32_tESL_NSA_8TiledMMAINSA_8MMA_AtomIJNSA_17SM100_MMA_TF32_SSISL_SL_fLi64ELi64ELNSA_4UMMA5MajorE1ELSQ_1ELNSP_7ScaleInE0ELSR_0EEEEEENSA_6LayoutISE_NSB_IJNSC_ILi0EEESV_SV_EEEEENSB_IJNSA_10UnderscoreESY_SY_EEEEENS7_6detail27Sm100ImplicitGemmTileTraitsINSA_13SM90_TMA_LOADENSA_14ComposedLayoutINSA_7SwizzleILi2ELi5ELi2EEENSA_18smem_ptr_flag_bitsILi32EEENSU_INSB_IJSI_NSC_ILi4EEEEEENSB_IJSD_SI_EEEEEEEvEENS12_INSA_20SM90_TMA_LOAD_IM2COLES1D_vEEEENS_8epilogue10collective18CollectiveEpilogueINS1I_23Sm100TmaWarpSpecializedILi3ELi2ELi16ELb1ELb0EEEJSK_NSB_IJNSU_ISG_SD_EENSU_ISI_SD_EEEEESL_NSB_IJlNSB_IJSD_llEEESV_EEESL_S1R_NS1I_6fusion15FusionCallbacksIS1M_NS1S_17LinearCombinationISL_fSL_fLNS_15FloatRoundStyleE2EEESK_S1P_JEEENSA_5SM1004TMEM4LOAD26SM100_TMEM_LOAD_16dp128b8xES13_NS14_INS15_ILi3ELi4ELi3EEES18_NSU_INSB_IJNSC_ILi8EEESI_EEENSB_IJSI_SD_EEEEEEENSA_17SM75_U32x4_LDSM_NENSA_14SM90_TMA_STOREES27_NSA_17SM90_U32x4_STSM_NENSA_39AutoVectorizingCopyWithAssumedAlignmentILi128EEEEEEvvEEEEvNT_6ParamsE,(.L_x_168 - _ZN7cutlass13device_kernelINS_4conv6kernel13ConvUniversalINS1_16ConvProblemShapeILNS1_8OperatorE2ELi2EEENS1_10collective14CollectiveConvINS1_47MainloopSm100TmaUmmaWarpSpecializedImplicitGemmILS5_2ELi12ELi2ELi1ELi2EN4cute5tupleIJNSA_1CILi1EEESD_SD_EEEEENSB_IJNSC_ILi64EEENSB_IJSG_EEENSB_IJNSC_ILi32EEEEEEEEENS_10tfloat32_tESL_NSA_8TiledMMAINSA_8MMA_AtomIJNSA_17SM100_MMA_TF32_SSISL_SL_fLi64ELi64ELNSA_4UMMA5MajorE1ELSQ_1ELNSP_7ScaleInE0ELSR_0EEEEEENSA_6LayoutISE_NSB_IJNSC_ILi0EEESV_SV_EEEEENSB_IJNSA_10UnderscoreESY_SY_EEEEENS7_6detail27Sm100ImplicitGemmTileTraitsINSA_13SM90_TMA_LOADENSA_14ComposedLayoutINSA_7SwizzleILi2ELi5ELi2EEENSA_18smem_ptr_flag_bitsILi32EEENSU_INSB_IJSI_NSC_ILi4EEEEEENSB_IJSD_SI_EEEEEEEvEENS12_INSA_20SM90_TMA_LOAD_IM2COLES1D_vEEEENS_8epilogue10collective18CollectiveEpilogueINS1I_23Sm100TmaWarpSpecializedILi3ELi2ELi16ELb1ELb0EEEJSK_NSB_IJNSU_ISG_SD_EENSU_ISI_SD_EEEEESL_NSB_IJlNSB_IJSD_llEEESV_EEESL_S1R_NS1I_6fusion15FusionCallbacksIS1M_NS1S_17LinearCombinationISL_fSL_fLNS_15FloatRoundStyleE2EEESK_S1P_JEEENSA_5SM1004TMEM4LOAD26SM100_TMEM_LOAD_16dp128b8xES13_NS14_INS15_ILi3ELi4ELi3EEES18_NSU_INSB_IJNSC_ILi8EEESI_EEENSB_IJSI_SD_EEEEEEENSA_17SM75_U32x4_LDSM_NENSA_14SM90_TMA_STOREES27_NSA_17SM90_U32x4_STSM_NENSA_39AutoVectorizingCopyWithAssumedAlignmentILi128EEEEEEvvEEEEvNT_6ParamsE)
        .other          _ZN7cutlass13device_kernelINS_4conv6kernel13ConvUniversalINS1_16ConvProblemShapeILNS1_8OperatorE2ELi2EEENS1_10collective14CollectiveConvINS1_47MainloopSm100TmaUmmaWarpSpecializedImplicitGemmILS5_2ELi12ELi2ELi1ELi2EN4cute5tupleIJNSA_1CILi1EEESD_SD_EEEEENSB_IJNSC_ILi64EEENSB_IJSG_EEENSB_IJNSC_ILi32EEEEEEEEENS_10tfloat32_tESL_NSA_8TiledMMAINSA_8MMA_AtomIJNSA_17SM100_MMA_TF32_SSISL_SL_fLi64ELi64ELNSA_4UMMA5MajorE1ELSQ_1ELNSP_7ScaleInE0ELSR_0EEEEEENSA_6LayoutISE_NSB_IJNSC_ILi0EEESV_SV_EEEEENSB_IJNSA_10UnderscoreESY_SY_EEEEENS7_6detail27Sm100ImplicitGemmTileTraitsINSA_13SM90_TMA_LOADENSA_14ComposedLayoutINSA_7SwizzleILi2ELi5ELi2EEENSA_18smem_ptr_flag_bitsILi32EEENSU_INSB_IJSI_NSC_ILi4EEEEEENSB_IJSD_SI_EEEEEEEvEENS12_INSA_20SM90_TMA_LOAD_IM2COLES1D_vEEEENS_8epilogue10collective18CollectiveEpilogueINS1I_23Sm100TmaWarpSpecializedILi3ELi2ELi16ELb1ELb0EEEJSK_NSB_IJNSU_ISG_SD_EENSU_ISI_SD_EEEEESL_NSB_IJlNSB_IJSD_llEEESV_EEESL_S1R_NS1I_6fusion15FusionCallbacksIS1M_NS1S_17LinearCombinationISL_fSL_fLNS_15FloatRoundStyleE2EEESK_S1P_JEEENSA_5SM1004TMEM4LOAD26SM100_TMEM_LOAD_16dp128b8xES13_NS14_INS15_ILi3ELi4ELi3EEES18_NSU_INSB_IJNSC_ILi8EEESI_EEENSB_IJSI_SD_EEEEEEENSA_17SM75_U32x4_LDSM_NENSA_14SM90_TMA_STOREES27_NSA_17SM90_U32x4_STSM_NENSA_39AutoVectorizingCopyWithAssumedAlignmentILi128EEEEEEvvEEEEvNT_6ParamsE,@"STO_CUDA_ENTRY STV_DEFAULT"
_ZN7cutlass13device_kernelINS_4conv6kernel13ConvUniversalINS1_16ConvProblemShapeILNS1_8OperatorE2ELi2EEENS1_10collective14CollectiveConvINS1_47MainloopSm100TmaUmmaWarpSpecializedImplicitGemmILS5_2ELi12ELi2ELi1ELi2EN4cute5tupleIJNSA_1CILi1EEESD_SD_EEEEENSB_IJNSC_ILi64EEENSB_IJSG_EEENSB_IJNSC_ILi32EEEEEEEEENS_10tfloat32_tESL_NSA_8TiledMMAINSA_8MMA_AtomIJNSA_17SM100_MMA_TF32_SSISL_SL_fLi64ELi64ELNSA_4UMMA5MajorE1ELSQ_1ELNSP_7ScaleInE0ELSR_0EEEEEENSA_6LayoutISE_NSB_IJNSC_ILi0EEESV_SV_EEEEENSB_IJNSA_10UnderscoreESY_SY_EEEEENS7_6detail27Sm100ImplicitGemmTileTraitsINSA_13SM90_TMA_LOADENSA_14ComposedLayoutINSA_7SwizzleILi2ELi5ELi2EEENSA_18smem_ptr_flag_bitsILi32EEENSU_INSB_IJSI_NSC_ILi4EEEEEENSB_IJSD_SI_EEEEEEEvEENS12_INSA_20SM90_TMA_LOAD_IM2COLES1D_vEEEENS_8epilogue10collective18CollectiveEpilogueINS1I_23Sm100TmaWarpSpecializedILi3ELi2ELi16ELb1ELb0EEEJSK_NSB_IJNSU_ISG_SD_EENSU_ISI_SD_EEEEESL_NSB_IJlNSB_IJSD_llEEESV_EEESL_S1R_NS1I_6fusion15FusionCallbacksIS1M_NS1S_17LinearCombinationISL_fSL_fLNS_15FloatRoundStyleE2EEESK_S1P_JEEENSA_5SM1004TMEM4LOAD26SM100_TMEM_LOAD_16dp128b8xES13_NS14_INS15_ILi3ELi4ELi3EEES18_NSU_INSB_IJNSC_ILi8EEESI_EEENSB_IJSI_SD_EEEEEEENSA_17SM75_U32x4_LDSM_NENSA_14SM90_TMA_STOREES27_NSA_17SM90_U32x4_STSM_NENSA_39AutoVectorizingCopyWithAssumedAlignmentILi128EEEEEEvvEEEEvNT_6ParamsE:
[----:B------:R-:W1:Y:S01]  /*0000*/  LDC R1, c[0x0][0x37c] ;  /* 0x0000df00ff017b82 */ /* 0x000e620000000800 */
[----:B------:R-:W2:Y:S07]  /*0010*/  S2R R62, SR_TID.X ;  /* 0x00000000003e7919 */ /* 0x000eae0000002100 */
[----:B------:R-:W3:Y:S01]  /*0020*/  LDC.64 R2, c[0x0][0x890] ;  /* 0x00022400ff027b82 */ /* 0x000ee20000000a00 */
[----:B------:R-:W-:Y:S01]  /*0030*/  ELECT P2, URZ, PT ;  /* 0x0000000000ff782f */ /* 0x000fe20003840000 */
[----:B-1----:R-:W-:Y:S01]  /*0040*/  VIADD R1, R1, 0xfffffff8 ;  /* 0xfffffff801017836 */ /* 0x002fe20000000000 */
[----:B------:R-:W-:-:S02]  /*0050*/  PRMT R63, RZ, 0x7610, R63 ;  /* 0x00007610ff3f7816 */ /* 0x000fc4000000003f */
[----:B---3--:R-:W-:-:S04]  /*0060*/  ISETP.NE.U32.AND P0, PT, R2, RZ, PT ;  /* 0x000000ff0200720c */ /* 0x008fc80003f05070 */
[----:B------:R-:W-:Y:S02]  /*0070*/  ISETP.NE.AND.EX P0, PT, R3, RZ, PT, P0 ;  /* 0x000000ff0300720c */ /* 0x000fe40003f05300 */
[----:B--2---:R-:W-:-:S05]  /*0080*/  SHF.R.U32.HI R64, RZ, 0x5, R62 ;  /* 0x00000005ff407819 */ /* 0x004fca000001163e */
[----:B------:R-:W1:Y:S02]  /*0090*/  SHFL.IDX PT, R0, R64, RZ, 0x1f ;  /* 0x00001fff40007589 */ /* 0x000e6400000e0000 */
[----:B-1----:R-:W-:-:S04]  /*00a0*/  R2UR UR15, R0 ;  /* 0x00000000000f72ca */ /* 0x002fc800000e0000 */
[----:B------:R-:W-:Y:S05]  /*00b0*/  @P0 BRA `(.L_x_0) ;  /* 0x0000000000300947 */ /* 0x000fea0003800000 */
[----:B------:R-:W1:Y:S02]  /*00c0*/  LDCU.64 UR4, c[0x0][0x888] ;  /* 0x00011100ff0477ac */ /* 0x000e640008000a00 */
[----:B-1----:R-:W-:-:S04]  /*00d0*/  UISETP.NE.U32.AND UP0, UPT, UR4, URZ, UPT ;  /* 0x000000ff0400728c */ /* 0x002fc8000bf05070 */
[----:B------:R-:W-:-:S09]  /*00e0*/  UISETP.NE.AND.EX UP0, UPT, UR5, URZ, UPT, UP0 ;  /* 0x000000ff0500728c */ /* 0x000fd2000bf05300 */
[----:B------:R-:W-:Y:S05]  /*00f0*/  BRA.U !UP0, `(.L_x_1) ;  /* 0x0000000108147547 */ /* 0x000fea000b800000 */
[----:B------:R-:W1:Y:S01]  /*0100*/  LDC.64 R4, c[0x0][0x888] ;  /* 0x00022200ff047b82 */ /* 0x000e620000000a00 */
[----:B------:R-:W1:Y:S02]  /*0110*/  LDCU.64 UR4, c[0x0][0x358] ;  /* 0x00006b00ff0477ac */ /* 0x000e640008000a00 */
[----:B-1----:R1:W5:Y:S01]  /*0120*/  LDG.E R27, desc[UR4][R4.64] ;  /* 0x00000004041b7981 */ /* 0x002362000c1e1900 */
[----:B------:R-:W-:Y:S01]  /*0130*/  HFMA2 R63, -RZ, RZ, 0, 5.9604644775390625e-08 ;  /* 0x00000001ff3f7431 */ /* 0x000fe200000001ff */
[----:B------:R-:W-:Y:S05]  /*0140*/  BRA `(.L_x_0) ;  /* 0x00000000000c7947 */ /* 0x000fea0003800000 */
.L_x_1:
[----:B------:R-:W1:Y:S01]  /*0150*/  LDCU UR4, c[0x0][0x880] ;  /* 0x00011000ff0477ac */ /* 0x000e620008000800 */
[----:B------:R-:W-:Y:S01]  /*0160*/  HFMA2 R63, -RZ, RZ, 0, 5.9604644775390625e-08 ;  /* 0x00000001ff3f7431 */ /* 0x000fe200000001ff */
[----:B-1----:R-:W-:-:S07]  /*0170*/  MOV R27, UR4 ;  /* 0x00000004001b7c02 */ /* 0x002fce0008000f00 */
.L_x_0:
[----:B------:R-:W2:Y:S02]  /*0180*/  LDCU.64 UR4, c[0x0][0x8b0] ;  /* 0x00011600ff0477ac */ /* 0x000ea40008000a00 */
[----:B--2---:R-:W-:-:S04]  /*0190*/  UISETP.NE.U32.AND UP0, UPT, UR4, URZ, UPT ;  /* 0x000000ff0400728c */ /* 0x004fc8000bf05070 */
[----:B------:R-:W-:-:S09]  /*01a0*/  UISETP.NE.AND.EX UP0, UPT, UR5, URZ, UPT, UP0 ;  /* 0x000000ff0500728c */ /* 0x000fd2000bf05300 */
[----:B------:R-:W-:Y:S05]  /*01b0*/  BRA.U UP0, `(.L_x_2) ;  /* 0x0000000100287547 */ /* 0x000fea000b800000 */
[----:B------:R-:W2:Y:S02]  /*01c0*/  LDCU.64 UR4, c[0x0][0x8a8] ;  /* 0x00011500ff0477ac */ /* 0x000ea40008000a00 */
[----:B--2---:R-:W-:-:S04]  /*01d0*/  UISETP.NE.U32.AND UP0, UPT, UR4, URZ, UPT ;  /* 0x000000ff0400728c */ /* 0x004fc8000bf05070 */
[----:B------:R-:W-:-:S09]  /*01e0*/  UISETP.NE.AND.EX UP0, UPT, UR5, URZ, UPT, UP0 ;  /* 0x000000ff0500728c */ /* 0x000fd2000bf05300 */
[----:B------:R-:W-:Y:S05]  /*01f0*/  BRA.U !UP0, `(.L_x_3) ;  /* 0x0000000108107547 */ /* 0x000fea000b800000 */
[----:B------:R-:W2:Y:S01]  /*0200*/  LDC.64 R24, c[0x0][0x8a8] ;  /* 0x00022a00ff187b82 */ /* 0x000ea20000000a00 */
[----:B------:R-:W2:Y:S02]  /*0210*/  LDCU.64 UR4, c[0x0][0x358] ;  /* 0x00006b00ff0477ac */ /* 0x000ea40008000a00 */
[----:B--2---:R2:W5:Y:S01]  /*0220*/  LDG.E R24, desc[UR4][R24.64] ;  /* 0x0000000418187981 */ /* 0x004562000c1e1900 */
[----:B------:R-:W-:Y:S05]  /*0230*/  BRA `(.L_x_2) ;  /* 0x0000000000087947 */ /* 0x000fea0003800000 */
.L_x_3:
[----:B------:R-:W2:Y:S02]  /*0240*/  LDCU UR4, c[0x0][0x8a0] ;  /* 0x00011400ff0477ac */ /* 0x000ea40008000800 */
[----:B--2---:R-:W-:Y:S02]  /*0250*/  MOV R24, UR4 ;  /* 0x0000000400187c02 */ /* 0x004fe40008000f00 */
.L_x_2:
[----:B-1----:R-:W1:Y:S01]  /*0260*/  LDC.64 R4, c[0x0][0x888] ;  /* 0x00022200ff047b82 */ /* 0x002e620000000a00 */
[----:B------:R-:W-:Y:S01]  /*0270*/  IMAD.U32 R0, RZ, RZ, UR15 ;  /* 0x0000000fff007e24 */ /* 0x000fe2000f8e00ff */
[----:B------:R-:W-:Y:S01]  /*0280*/  ISETP.EQ.U32.AND P4, PT, R2, RZ, PT ;  /* 0x000000ff0200720c */ /* 0x000fe20003f82070 */
[----:B------:R-:W-:Y:S03]  /*0290*/  BSSY.RECONVERGENT B0, `(.L_x_4) ;  /* 0x0000012000007945 */ /* 0x000fe60003800200 */
[----:B------:R-:W-:Y:S02]  /*02a0*/  ISETP.NE.OR P1, PT, R0, 0x1, !P2 ;  /* 0x000000010000780c */ /* 0x000fe40005725670 */
[----:B-1----:R-:W-:-:S04]  /*02b0*/  ISETP.NE.U32.AND P0, PT, R4, RZ, PT ;  /* 0x000000ff0400720c */ /* 0x002fc80003f05070 */
[----:B------:R-:W-:-:S13]  /*02c0*/  ISETP.NE.AND.EX P0, PT, R5, RZ, PT, P0 ;  /* 0x000000ff0500720c */ /* 0x000fda0003f05300 */
[----:B------:R-:W-:Y:S01]  /*02d0*/  VOTEU.ANY UP3, P0 ;  /* 0x0000000000ff7886 */ /* 0x000fe20000060100 */
[----:B------:R-:W-:Y:S02]  /*02e0*/  PLOP3.LUT P3, PT, PT, PT, UP3, 0x80, 0x8 ;  /* 0x000000000008781c */ /* 0x000fe40003f6f038 */
[----:B------:R-:W-:Y:S02]  /*02f0*/  ISETP.NE.OR P0, PT, R0, 0x3, !P2 ;  /* 0x000000030000780c */ /* 0x000fe40005705670 */
[----:B------:R-:W-:-:S04]  /*0300*/  ISETP.EQ.OR.EX P5, PT, R3, RZ, !P3, P4 ;  /* 0x000000ff0300720c */ /* 0x000fc80005fa2740 */
[----:B------:R-:W-:Y:S01]  /*0310*/  P2R R71, PR, RZ, 0x20 ;  /* 0x00000020ff477803 */ /* 0x000fe20000000000 */
[----:B------:R-:W-:Y:S05]  /*0320*/  @P1 BRA `(.L_x_5) ;  /* 0x0000000000201947 */ /* 0x000fea0003800000 */
[----:B------:R-:W1:Y:S02]  /*0330*/  LDCU.64 UR4, c[0x0][0x348] ;  /* 0x00006900ff0477ac */ /* 0x000e640008000a00 */
[----:B-1----:R-:W-:Y:S02]  /*0340*/  UIADD3 UR6, UP1, UPT, UR4, 0x80, URZ ;  /* 0x0000008004067890 */ /* 0x002fe4000ff3e0ff */
[----:B------:R-:W-:Y:S02]  /*0350*/  UIADD3 UR4, UP0, UPT, UR4, 0x180, URZ ;  /* 0x0000018004047890 */ /* 0x000fe4000ff1e0ff */
[----:B------:R-:W-:Y:S02]  /*0360*/  UIADD3.X UR7, UPT, UPT, URZ, UR5, URZ, UP1, !UPT ;  /* 0x00000005ff077290 */ /* 0x000fe40008ffe4ff */
[----:B------:R-:W-:-:S07]  /*0370*/  UIADD3.X UR5, UPT, UPT, URZ, UR5, URZ, UP0, !UPT ;  /* 0x00000005ff057290 */ /* 0x000fce00087fe4ff */
[----:B------:R1:W-:Y:S02]  /*0380*/  UTMACCTL.PF [UR6] ;  /* 0x00000000060079b9 */ /* 0x0003e40008040000 */
[----:B------:R1:W-:Y:S02]  /*0390*/  UTMACCTL.PF [UR4] ;  /* 0x00000000040079b9 */ /* 0x0003e40008040000 */
[----:B-1----:R-:W-:Y:S01]  /*03a0*/  NOP ;  /* 0x0000000000007918 */ /* 0x002fe20000000000 */
.L_x_5:
[----:B------:R-:W-:Y:S05]  /*03b0*/  BSYNC.RECONVERGENT B0 ;  /* 0x0000000000007941 */ /* 0x000fea0003800200 */
.L_x_4:
[----:B------:R-:W-:Y:S04]  /*03c0*/  BSSY.RECONVERGENT B0, `(.L_x_6) ;  /* 0x000000a000007945 */ /* 0x000fe80003800200 */
        /* <DEDUP_REMOVED lines=9> */
.L_x_7:
[----:B------:R-:W-:Y:S05]  /*0460*/  BSYNC.RECONVERGENT B0 ;  /* 0x0000000000007941 */ /* 0x000fea0003800200 */
.L_x_6:
[----:B------:R-:W-:Y:S01]  /*0470*/  UPLOP3.LUT UP2, UPT, UPT, UPT, UPT, 0x80, 0x8 ;  /* 0x000000000008789c */ /* 0x000fe20003f4f070 */
[----:B------:R-:W-:Y:S10]  /*0480*/  @!P5 BRA `(.L_x_8) ;  /* 0x000000000024d947 */ /* 0x000ff40003800000 */
[----:B------:R-:W-:Y:S01]  /*0490*/  ISETP.NE.U32.AND P1, PT, R2, RZ, PT ;  /* 0x000000ff0200720c */ /* 0x000fe20003f25070 */
[----:B------:R-:W-:Y:S01]  /*04a0*/  USEL UR4, URZ, 0xffffffff, UP3 ;  /* 0xffffffffff047887 */ /* 0x000fe20009800000 */
[----:B-----5:R-:W-:Y:S02]  /*04b0*/  FSETP.NEU.AND P0, PT, R27, RZ, PT ;  /* 0x000000ff1b00720b */ /* 0x020fe40003f0d000 */
[----:B------:R-:W-:-:S11]  /*04c0*/  ISETP.NE.AND.EX P1, PT, R3, RZ, PT, P1 ;  /* 0x000000ff0300720c */ /* 0x000fd60003f25310 */
[----:B------:R-:W-:Y:S02]  /*04d0*/  VOTEU.ANY UP0, P0 ;  /* 0x0000000000ff7886 */ /* 0x000fe40000000100 */
[----:B------:R-:W-:-:S05]  /*04e0*/  VOTEU.ANY UP1, P1 ;  /* 0x0000000000ff7886 */ /* 0x000fca0000820100 */
[----:B------:R-:W-:-:S04]  /*04f0*/  @!UP1 USEL UR4, URZ, 0xffffffff, UP0 ;  /* 0xffffffffff049887 */ /* 0x000fc80008000000 */
[----:B------:R-:W-:-:S04]  /*0500*/  ULOP3.LUT UR4, UR4, 0x1, URZ, 0xc0, !UPT ;  /* 0x0000000104047892 */ /* 0x000fc8000f8ec0ff */
[----:B------:R-:W-:-:S11]  /*0510*/  UISETP.NE.U32.AND UP2, UPT, UR4, 0x1, UPT ;  /* 0x000000010400788c */ /* 0x000fd6000bf45070 */
.L_x_8:
[----:B------:R-:W1:Y:S01]  /*0520*/  SHFL.IDX PT, R2, R64, RZ, 0x1f ;  /* 0x00001fff40027589 */ /* 0x000e6200000e0000 */
[----:B------:R-:W-:-:S04]  /*0530*/  UISETP.NE.AND UP0, UPT, UR15, 0x2, UPT ;  /* 0x000000020f00788c */ /* 0x000fc8000bf05270 */
[----:B------:R-:W-:Y:S01]  /*0540*/  USEL UR44, URZ, 0x1, UP0 ;  /* 0x00000001ff2c7887 */ /* 0x000fe20008000000 */
[----:B-1----:R-:W-:-:S13]  /*0550*/  ISETP.NE.AND P0, PT, R2, RZ, PT ;  /* 0x000000ff0200720c */ /* 0x002fda0003f05270 */
[----:B------:R-:W-:Y:S05]  /*0560*/  @P0 BRA `(.L_x_9) ;  /* 0x0000000000940947 */ /* 0x000fea0003800000 */
[----:B------:R-:W-:Y:S01]  /*0570*/  ELECT P0, URZ, PT ;  /* 0x0000000000ff782f */ /* 0x000fe20003800000 */
[----:B------:R-:W-:-:S12]  /*0580*/  BSSY.RECONVERGENT B0, `(.L_x_9) ;  /* 0x0000023000007945 */ /* 0x000fd80003800200 */
[----:B------:R-:W-:Y:S05]  /*0590*/  @!P0 BRA `(.L_x_10) ;  /* 0x0000000000848947 */ /* 0x000fea0003800000 */
[----:B------:R-:W1:Y:S01]  /*05a0*/  S2UR UR4, SR_CgaCtaId ;  /* 0x00000000000479c3 */ /* 0x000e620000008800 */
[----:B------:R-:W-:Y:S01]  /*05b0*/  UMOV UR5, 0x400 ;  /* 0x0000040000057882 */ /* 0x000fe20000000000 */
[----:B------:R-:W-:Y:S02]  /*05c0*/  UMOV UR6, 0x1 ;  /* 0x0000000100067882 */ /* 0x000fe40000000000 */
[----:B------:R-:W-:-:S04]  /*05d0*/  UIADD3 UR6, UPT, UPT, -UR6, 0x100000, URZ ;  /* 0x0010000006067890 */ /* 0x000fc8000fffe1ff */
[----:B------:R-:W-:Y:S02]  /*05e0*/  USHF.L.U32 UR7, UR6, 0xb, URZ ;  /* 0x0000000b06077899 */ /* 0x000fe400080006ff */
[----:B------:R-:W-:Y:S02]  /*05f0*/  USHF.L.U32 UR6, UR6, 0x1, URZ ;  /* 0x0000000106067899 */ /* 0x000fe400080006ff */
[----:B-1----:R-:W-:Y:S01]  /*0600*/  ULEA UR4, UR4, UR5, 0x18 ;  /* 0x0000000504047291 */ /* 0x002fe2000f8ec0ff */
[----:B------:R-:W1:Y:S11]  /*0610*/  FENCE.VIEW.ASYNC.S ;  /* 0x00000000000073c6 */ /* 0x000e760000000000 */
[----:B-1----:R1:W3:Y:S01]  /*0620*/  SYNCS.EXCH.64 URZ, [UR4], UR6 ;  /* 0x0000000604ff75b2 */ /* 0x0022e20008000100 */
[----:B------:R1:W4:Y:S01]  /*0630*/  SYNCS.EXCH.64 URZ, [UR4+0x60], UR6 ;  /* 0x0000600604ff75b2 */ /* 0x0003220008000100 */
[----:B------:R1:W1:Y:S01]  /*0640*/  SYNCS.EXCH.64 URZ, [UR4+0x8], UR6 ;  /* 0x0000080604ff75b2 */ /* 0x0002620008000100 */
        /* <DEDUP_REMOVED lines=21> */
[----:B---3--:R-:W-:Y:S01]  /*07a0*/  NOP ;  /* 0x0000000000007918 */ /* 0x008fe20000000000 */
.L_x_10:
[----:B-1----:R-:W-:Y:S05]  /*07b0*/  BSYNC.RECONVERGENT B0 ;  /* 0x0000000000007941 */ /* 0x002fea0003800200 */
.L_x_9:
[----:B------:R-:W1:Y:S01]  /*07c0*/  SHFL.IDX PT, R2, R64, RZ, 0x1f ;  /* 0x00001fff40027589 */ /* 0x000e6200000e0000 */
[----:B------:R-:W-:Y:S01]  /*07d0*/  NOP ;  /* 0x0000000000007918 */ /* 0x000fe20000000000 */
[----:B-1----:R-:W-:-:S13]  /*07e0*/  ISETP.NE.AND P0, PT, R2, 0x1, PT ;  /* 0x000000010200780c */ /* 0x002fda0003f05270 */
[----:B------:R-:W-:Y:S05]  /*07f0*/  @P0 BRA `(.L_x_11) ;  /* 0x0000000000500947 */ /* 0x000fea0003800000 */
[----:B------:R-:W1:Y:S01]  /*0800*/  S2UR UR4, SR_CgaCtaId ;  /* 0x00000000000479c3 */ /* 0x000e620000008800 */
[----:B------:R-:W-:Y:S01]  /*0810*/  UMOV UR5, 0x400 ;  /* 0x0000040000057882 */ /* 0x000fe20000000000 */
[----:B------:R-:W-:Y:S01]  /*0820*/  UMOV UR8, 0x20 ;  /* 0x0000002000087882 */ /* 0x000fe20000000000 */
[----:B------:R-:W-:Y:S01]  /*0830*/  UMOV UR6, 0x80 ;  /* 0x0000008000067882 */ /* 0x000fe20000000000 */
[----:B------:R-:W-:-:S04]  /*0840*/  UIADD3 UR8, UPT, UPT, -UR8, 0x100000, URZ ;  /* 0x0010000008087890 */ /* 0x000fc8000fffe1ff */
[----:B------:R-:W-:Y:S02]  /*0850*/  USHF.L.U32 UR9, UR8, 0xb, URZ ;  /* 0x0000000b08097899 */ /* 0x000fe400080006ff */
[----:B------:R-:W-:Y:S02]  /*0860*/  USHF.L.U32 UR8, UR8, 0x1, URZ ;  /* 0x0000000108087899 */ /* 0x000fe400080006ff */
[----:B------:R-:W-:-:S04]  /*0870*/  UIADD3 UR6, UPT, UPT, -UR6, 0x100000, URZ ;  /* 0x0010000006067890 */ /* 0x000fc8000fffe1ff */
[----:B------:R-:W-:Y:S02]  /*0880*/  USHF.L.U32 UR7, UR6, 0xb, URZ ;  /* 0x0000000b06077899 */ /* 0x000fe400080006ff */
[----:B------:R-:W-:Y:S01]  /*0890*/  USHF.L.U32 UR6, UR6, 0x1, URZ ;  /* 0x0000000106067899 */ /* 0x000fe200080006ff */
[----:B------:R-:W-:Y:S01]  /*08a0*/  ELECT P0, URZ, PT ;  /* 0x0000000000ff782f */ /* 0x000fe20003800000 */
[----:B-1----:R-:W-:Y:S01]  /*08b0*/  ULEA UR4, UR4, UR5, 0x18 ;  /* 0x0000000504047291 */ /* 0x002fe2000f8ec0ff */
[----:B------:R-:W1:Y:S11]  /*08c0*/  FENCE.VIEW.ASYNC.S ;  /* 0x00000000000073c6 */ /* 0x000e760000000000 */
[----:B-1----:R1:W3:Y:S01]  /*08d0*/  SYNCS.EXCH.64 URZ, [UR4+0xc0], UR8 ;  /* 0x0000c00804ff75b2 */ /* 0x0022e20008000100 */
[----:B------:R1:W1:Y:S01]  /*08e0*/  SYNCS.EXCH.64 URZ, [UR4+0xd8], UR6 ;  /* 0x0000d80604ff75b2 */ /* 0x0002620008000100 */
[----:B------:R1:W1:Y:S01]  /*08f0*/  SYNCS.EXCH.64 URZ, [UR4+0xc8], UR8 ;  /* 0x0000c80804ff75b2 */ /* 0x0002620008000100 */
[----:B------:R1:W1:Y:S01]  /*0900*/  SYNCS.EXCH.64 URZ, [UR4+0xe0], UR6 ;  /* 0x0000e00604ff75b2 */ /* 0x0002620008000100 */
[----:B------:R1:W1:Y:S01]  /*0910*/  SYNCS.EXCH.64 URZ, [UR4+0xd0], UR8 ;  /* 0x0000d00804ff75b2 */ /* 0x0002620008000100 */
[----:B------:R1:W1:Y:S01]  /*0920*/  SYNCS.EXCH.64 URZ, [UR4+0xe8], UR6 ;  /* 0x0000e80604ff75b2 */ /* 0x0002620008000100 */
[----:B------:R-:W-:Y:S01]  /*0930*/  NOP ;  /* 0x0000000000007918 */ /* 0x000fe20000000000 */
.L_x_11:
[----:B------:R-:W2:Y:S01]  /*0940*/  SHFL.IDX PT, R2, R64, RZ, 0x1f ;  /* 0x00001fff40027589 */ /* 0x000ea200000e0000 */
[----:B------:R-:W-:Y:S01]  /*0950*/  NOP ;  /* 0x0000000000007918 */ /* 0x000fe20000000000 */
[----:B--2---:R-:W-:-:S13]  /*0960*/  ISETP.NE.AND P0, PT, R2, 0x3, PT ;  /* 0x000000030200780c */ /* 0x004fda0003f05270 */
[----:B------:R-:W-:Y:S05]  /*0970*/  @P0 BRA `(.L_x_12) ;  /* 0x0000000000300947 */ /* 0x000fea0003800000 */
[----:B-1----:R-:W1:Y:S01]  /*0980*/  S2UR UR4, SR_CgaCtaId ;  /* 0x00000000000479c3 */ /* 0x002e620000008800 */
[----:B------:R-:W-:Y:S01]  /*0990*/  UMOV UR6, 0x400 ;  /* 0x0000040000067882 */ /* 0x000fe20000000000 */
[----:B------:R-:W-:Y:S01]  /*09a0*/  UMOV UR5, 0x20 ;  /* 0x0000002000057882 */ /* 0x000fe20000000000 */
[----:B------:R-:W-:Y:S01]  /*09b0*/  ELECT P0, URZ, PT ;  /* 0x0000000000ff782f */ /* 0x000fe20003800000 */
[----:B-1----:R-:W-:Y:S02]  /*09c0*/  ULEA UR6, UR4, UR6, 0x18 ;  /* 0x0000000604067291 */ /* 0x002fe4000f8ec0ff */
[----:B------:R-:W-:-:S04]  /*09d0*/  UIADD3 UR4, UPT, UPT, -UR5, 0x100000, URZ ;  /* 0x0010000005047890 */ /* 0x000fc8000fffe1ff */
[----:B------:R-:W-:Y:S02]  /*09e0*/  USHF.L.U32 UR5, UR4, 0xb, URZ ;  /* 0x0000000b04057899 */ /* 0x000fe400080006ff */
[----:B------:R-:W-:Y:S01]  /*09f0*/  USHF.L.U32 UR4, UR4, 0x1, URZ ;  /* 0x0000000104047899 */ /* 0x000fe200080006ff */
[----:B------:R-:W1:Y:S11]  /*0a00*/  FENCE.VIEW.ASYNC.S ;  /* 0x00000000000073c6 */ /* 0x000e760000000000 */
[----:B-1----:R2:W1:Y:S01]  /*0a10*/  SYNCS.EXCH.64 URZ, [UR6+0xf0], UR4 ;  /* 0x0000f00406ff75b2 */ /* 0x0024620008000100 */
[----:B------:R2:W1:Y:S02]  /*0a20*/  SYNCS.EXCH.64 URZ, [UR6+0xf8], UR4 ;  /* 0x0000f80406ff75b2 */ /* 0x0004640008000100 */
[----:B--2---:R-:W-:Y:S01]  /*0a30*/  NOP ;  /* 0x0000000000007918 */ /* 0x004fe20000000000 */
.L_x_12:
[----:B------:R-:W2:Y:S01]  /*0a40*/  SHFL.IDX PT, R2, R64, RZ, 0x1f ;  /* 0x00001fff40027589 */ /* 0x000ea200000e0000 */
[----:B------:R-:W-:Y:S01]  /*0a50*/  NOP ;  /* 0x0000000000007918 */ /* 0x000fe20000000000 */
[----:B--2---:R-:W-:-:S13]  /*0a60*/  ISETP.NE.AND P0, PT, R2, 0x4, PT ;  /* 0x000000040200780c */ /* 0x004fda0003f05270 */
[----:B------:R-:W-:Y:S05]  /*0a70*/  @P0 BRA `(.L_x_13) ;  /* 0x0000000000440947 */ /* 0x000fea0003800000 */
[----:B-1----:R-:W1:Y:S01]  /*0a80*/  S2UR UR6, SR_CgaCtaId ;  /* 0x00000000000679c3 */ /* 0x002e620000008800 */
[----:B------:R-:W-:Y:S01]  /*0a90*/  UMOV UR4, 0x100 ;  /* 0x0000010000047882 */ /* 0x000fe20000000000 */
[----:B------:R-:W-:Y:S01]  /*0aa0*/  UMOV UR5, 0x400 ;  /* 0x0000040000057882 */ /* 0x000fe20000000000 */
[----:B------:R-:W-:Y:S01]  /*0ab0*/  USEL UR4, UR4, 0xe0, UP2 ;  /* 0x000000e004047887 */ /* 0x000fe20009000000 */
[----:B------:R-:W-:Y:S01]  /*0ac0*/  UMOV UR8, 0x1 ;  /* 0x0000000100087882 */ /* 0x000fe20000000000 */
[----:B------:R-:W-:Y:S01]  /*0ad0*/  ELECT P0, URZ, PT ;  /* 0x0000000000ff782f */ /* 0x000fe20003800000 */
[----:B------:R-:W-:-:S04]  /*0ae0*/  UIADD3 UR8, UPT, UPT, -UR8, 0x100000, URZ ;  /* 0x0010000008087890 */ /* 0x000fc8000fffe1ff */
[----:B------:R-:W-:Y:S02]  /*0af0*/  USHF.L.U32 UR9, UR8, 0xb, URZ ;  /* 0x0000000b08097899 */ /* 0x000fe400080006ff */
[----:B------:R-:W-:Y:S02]  /*0b00*/  USHF.L.U32 UR8, UR8, 0x1, URZ ;  /* 0x0000000108087899 */ /* 0x000fe400080006ff */
[----:B-1----:R-:W-:Y:S02]  /*0b10*/  ULEA UR6, UR6, UR5, 0x18 ;  /* 0x0000000506067291 */ /* 0x002fe4000f8ec0ff */
[----:B------:R-:W-:-:S04]  /*0b20*/  UIADD3 UR4, UPT, UPT, -UR4, 0x100000, URZ ;  /* 0x0010000004047890 */ /* 0x000fc8000fffe1ff */
[----:B------:R-:W-:Y:S02]  /*0b30*/  USHF.L.U32 UR5, UR4, 0xb, URZ ;  /* 0x0000000b04057899 */ /* 0x000fe400080006ff */
[----:B------:R-:W-:Y:S01]  /*0b40*/  USHF.L.U32 UR4, UR4, 0x1, URZ ;  /* 0x0000000104047899 */ /* 0x000fe200080006ff */
[----:B------:R-:W1:Y:S03]  /*0b50*/  FENCE.VIEW.ASYNC.S ;  /* 0x00000000000073c6 */ /* 0x000e660000000000 */
[----:B-1----:R2:W1:Y:S08]  /*0b60*/  SYNCS.EXCH.64 URZ, [UR6+0x100], UR8 ;  /* 0x0001000806ff75b2 */ /* 0x0024700008000100 */
[----:B------:R2:W1:Y:S02]  /*0b70*/  SYNCS.EXCH.64 URZ, [UR6+0x108], UR4 ;  /* 0x0001080406ff75b2 */ /* 0x0004640008000100 */
[----:B--2---:R-:W-:Y:S01]  /*0b80*/  NOP ;  /* 0x0000000000007918 */ /* 0x004fe20000000000 */
.L_x_13:
[----:B------:R-:W2:Y:S01]  /*0b90*/  SHFL.IDX PT, R2, R64, RZ, 0x1f ;  /* 0x00001fff40027589 */ /* 0x000ea200000e0000 */
[----:B------:R-:W1:Y:S01]  /*0ba0*/  S2UR UR28, SR_CTAID.X ;  /* 0x00000000001c79c3 */ /* 0x000e620000002500 */
[----:B------:R-:W-:-:S07]  /*0bb0*/  NOP ;  /* 0x0000000000007918 */ /* 0x000fce0000000000 */
[----:B------:R-:W1:Y:S01]  /*0bc0*/  S2UR UR23, SR_CTAID.Y ;  /* 0x00000000001779c3 */ /* 0x000e620000002600 */
[----:B--2---:R-:W-:-:S13]  /*0bd0*/  ISETP.NE.AND P0, PT, R2, 0x5, PT ;  /* 0x000000050200780c */ /* 0x004fda0003f05270 */
[----:B-1----:R-:W-:Y:S05]  /*0be0*/  @P0 BRA `(.L_x_14) ;  /* 0x0000000000480947 */ /* 0x002fea0003800000 */
        /* <DEDUP_REMOVED lines=13> */
[----:B-1----:R1:W2:Y:S01]  /*0cc0*/  SYNCS.EXCH.64 URZ, [UR4+0x110], UR8 ;  /* 0x0001100804ff75b2 */ /* 0x0022a20008000100 */
[----:B------:R1:W1:Y:S01]  /*0cd0*/  SYNCS.EXCH.64 URZ, [UR4+0x120], UR6 ;  /* 0x0001200604ff75b2 */ /* 0x0002620008000100 */
[----:B------:R1:W1:Y:S01]  /*0ce0*/  SYNCS.EXCH.64 URZ, [UR4+0x118], UR8 ;  /* 0x0001180804ff75b2 */ /* 0x0002620008000100 */
[----:B------:R1:W1:Y:S01]  /*0cf0*/  SYNCS.EXCH.64 URZ, [UR4+0x128], UR6 ;  /* 0x0001280604ff75b2 */ /* 0x0002620008000100 */
[----:B------:R-:W-:Y:S01]  /*0d00*/  NOP ;  /* 0x0000000000007918 */ /* 0x000fe20000000000 */
.L_x_14:
[----:B------:R-:W-:-:S05]  /*0d10*/  CS2R.32 R57, SR_CgaSize ;  /* 0x0000000000397805 */ /* 0x000fca0000008a00 */
[----:B------:R-:W-:-:S05]  /*0d20*/  IMAD R57, R57, -0xa0, RZ ;  /* 0xffffff6039397824 */ /* 0x000fca00078e02ff */
[----:B------:R-:W-:-:S14]  /*0d30*/  R2UR UR5, R57 ;  /* 0x00000000390572ca */ /* 0x000fdc00000e0000 */
[----:B------:R-:W3:Y:S01]  /*0d40*/  LDCU UR5, c[0x0][UR5+0x2b0] ;  /* 0x00005600050577ac */ /* 0x000ee20008000800 */
[----:B------:R-:W-:Y:S02]  /*0d50*/  I2FP.F32.U32 R5, UR28 ;  /* 0x0000001c00057c45 */ /* 0x000fe40008201000 */
[----:B------:R-:W-:-:S05]  /*0d60*/  CS2R.32 R2, SR_CgaSize ;  /* 0x0000000000027805 */ /* 0x000fca0000008a00 */
[----:B------:R-:W-:-:S06]  /*0d70*/  IMAD R2, R2, -0xa0, RZ ;  /* 0xffffff6002027824 */ /* 0x000fcc00078e02ff */
[----:B------:R-:W4:Y:S01]  /*0d80*/  LDC R2, c[0x0][R2+0x2a0] ;  /* 0x0000a80002027b82 */ /* 0x000f220000000800 */
[----:B------:R-:W-:Y:S02]  /*0d90*/  I2FP.F32.U32 R4, UR23 ;  /* 0x0000001700047c45 */ /* 0x000fe40008201000 */
[----:B------:R-:W-:-:S05]  /*0da0*/  CS2R.32 R57, SR_CgaSize ;  /* 0x0000000000397805 */ /* 0x000fca0000008a00 */
[----:B------:R-:W-:-:S05]  /*0db0*/  IMAD R57, R57, -0xa0, RZ ;  /* 0xffffff6039397824 */ /* 0x000fca00078e02ff */
[----:B-1----:R-:W-:-:S14]  /*0dc0*/  R2UR UR4, R57 ;  /* 0x00000000390472ca */ /* 0x002fdc00000e0000 */
[----:B------:R-:W1:Y:S01]  /*0dd0*/  LDCU UR4, c[0x0][UR4+0x2b4] ;  /* 0x00005680040477ac */ /* 0x000e620008000800 */
[----:B------:R-:W-:Y:S01]  /*0de0*/  NOP ;  /* 0x0000000000007918 */ /* 0x000fe20000000000 */
[----:B------:R-:W2:Y:S01]  /*0df0*/  S2R R17, SR_CTAID.Z ;  /* 0x0000000000117919 */ /* 0x000ea20000002700 */
[----:B------:R-:W4:Y:S01]  /*0e00*/  LDCU UR18, c[0x0][0xb24] ;  /* 0x00016480ff1277ac */ /* 0x000f220008000800 */
[----:B------:R-:W-:-:S05]  /*0e10*/  CS2R.32 R3, SR_CgaSize ;  /* 0x0000000000037805 */ /* 0x000fca0000008a00 */
[----:B------:R-:W-:-:S06]  /*0e20*/  IMAD R3, R3, -0xa0, RZ ;  /* 0xffffff6003037824 */ /* 0x000fcc00078e02ff */
[----:B------:R-:W2:Y:S01]  /*0e30*/  LDC R3, c[0x0][R3+0x2a4] ;  /* 0x0000a90003037b82 */ /* 0x000ea20000000800 */
[----:B---3--:R-:W-:Y:S01]  /*0e40*/  FMUL R5, R5, UR5 ;  /* 0x0000000505057c20 */ /* 0x008fe20008400000 */
[----:B-1----:R-:W-:-:S03]  /*0e50*/  FMUL R4, R4, UR4 ;  /* 0x0000000404047c20 */ /* 0x002fc60008400000 */
[----:B------:R-:W1:Y:S01]  /*0e60*/  F2I.U32.TRUNC.NTZ R57, R5 ;  /* 0x0000000500397305 */ /* 0x000e62000020f000 */
[----:B----4-:R-:W-:-:S07]  /*0e70*/  UISETP.GE.AND UP0, UPT, UR18, 0x1, UPT ;  /* 0x000000011200788c */ /* 0x010fce000bf06270 */
[----:B------:R-:W3:Y:S01]  /*0e80*/  F2I.U32.TRUNC.NTZ R56, R4 ;  /* 0x0000000400387305 */ /* 0x000ee2000020f000 */
[----:B-1----:R-:W-:-:S05]  /*0e90*/  IADD3 R57, PT, PT, -R57, RZ, RZ ;  /* 0x000000ff39397210 */ /* 0x002fca0007ffe1ff */
[----:B------:R-:W-:Y:S01]  /*0ea0*/  IMAD R57, R2, R57, UR28 ;  /* 0x0000001c02397e24 */ /* 0x000fe2000f8e0239 */
[----:B---3--:R-:W-:-:S05]  /*0eb0*/  IADD3 R56, PT, PT, -R56, RZ, RZ ;  /* 0x000000ff38387210 */ /* 0x008fca0007ffe1ff */
[----:B--2---:R-:W-:Y:S01]  /*0ec0*/  IMAD R56, R3, R56, UR23 ;  /* 0x0000001703387e24 */ /* 0x004fe2000f8e0238 */
[----:B------:R-:W-:Y:S06]  /*0ed0*/  BAR.SYNC.DEFER_BLOCKING 0x0 ;  /* 0x0000000000007b1d */ /* 0x000fec0000010000 */
[----:B------:R-:W-:Y:S05]  /*0ee0*/  BRA.U !UP0, `(.L_x_15) ;  /* 0x0000000108d47547 */ /* 0x000fea000b800000 */
[----:B------:R-:W1:Y:S01]  /*0ef0*/  LDCU.128 UR24, c[0x0][0xb10] ;  /* 0x00016200ff1877ac */ /* 0x000e620008000c00 */
[----:B------:R-:W2:Y:S01]  /*0f00*/  LDCU UR14, c[0x0][0x370] ;  /* 0x00006e00ff0e77ac */ /* 0x000ea20008000800 */
[----:B------:R-:W3:Y:S01]  /*0f10*/  LDCU UR8, c[0x0][0x374] ;  /* 0x00006e80ff0877ac */ /* 0x000ee20008000800 */
[----:B------:R-:W4:Y:S01]  /*0f20*/  LDCU UR19, c[0x0][0xb0c] ;  /* 0x00016180ff1377ac */ /* 0x000f220008000800 */
[----:B------:R-:W4:Y:S01]  /*0f30*/  LDCU UR9, c[0x0][0xb20] ;  /* 0x00016400ff0977ac */ /* 0x000f220008000800 */
[----:B------:R-:W4:Y:S01]  /*0f40*/  LDCU.64 UR16, c[0x0][0xb28] ;  /* 0x00016500ff1077ac */ /* 0x000f220008000a00 */
[----:B-1----:R-:W-:Y:S02]  /*0f50*/  UISETP.NE.AND UP0, UPT, UR26, 0x1, UPT ;  /* 0x000000011a00788c */ /* 0x002fe4000bf05270 */
[----:B---3--:R-:W-:Y:S02]  /*0f60*/  UIMAD.WIDE.U32 UR4, UR8, UR27, URZ ;  /* 0x0000001b080472a5 */ /* 0x008fe4000f8e00ff */
[----:B--2---:R-:W-:-:S02]  /*0f70*/  UIMAD.WIDE.U32 UR6, UR14, UR24, URZ ;  /* 0x000000180e0672a5 */ /* 0x004fc4000f8e00ff */
[----:B----4-:R-:W-:Y:S02]  /*0f80*/  UISETP.NE.AND UP1, UPT, UR19, 0x1, UPT ;  /* 0x000000011300788c */ /* 0x010fe4000bf25270 */
[----:B------:R-:W-:Y:S01]  /*0f90*/  UIMAD.WIDE.U32 UR10, UR23, UR27, URZ ;  /* 0x0000001b170a72a5 */ /* 0x000fe2000f8e00ff */
[----:B------:R-:W-:Y:S01]  /*0fa0*/  UMOV UR4, UR5 ;  /* 0x0000000500047c82 */ /* 0x000fe20008000000 */
[----:B------:R-:W-:Y:S02]  /*0fb0*/  UISETP.NE.AND UP4, UPT, UR18, 0x1, UPT ;  /* 0x000000011200788c */ /* 0x000fe4000bf85270 */
[----:B------:R-:W-:-:S03]  /*0fc0*/  @UP0 USHF.R.U32.HI UR8, URZ, UR9, UR4 ;  /* 0x00000009ff080299 */ /* 0x000fc60008011604 */
[----:B------:R-:W-:Y:S01]  /*0fd0*/  UMOV UR6, UR11 ;  /* 0x0000000b00067c82 */ /* 0x000fe20008000000 */
[----:B------:R-:W-:Y:S01]  /*0fe0*/  UMOV UR4, UR7 ;  /* 0x0000000700047c82 */ /* 0x000fe20008000000 */
[----:B------:R-:W-:Y:S02]  /*0ff0*/  USHF.R.U32.HI UR10, URZ, UR9, UR6 ;  /* 0x00000009ff0a7299 */ /* 0x000fe40008011606 */
[----:B------:R-:W-:Y:S02]  /*1000*/  @UP1 USHF.R.U32.HI UR14, URZ, UR25, UR4 ;  /* 0x00000019ff0e1299 */ /* 0x000fe40008011604 */
[----:B------:R-:W-:Y:S02]  /*1010*/  UIMAD.WIDE.U32 UR4, UR8, UR16, URZ ;  /* 0x00000010080472a5 */ /* 0x000fe4000f8e00ff */
[----:B------:R-:W-:Y:S02]  /*1020*/  UIMAD.WIDE.U32 UR12, UR28, UR24, URZ ;  /* 0x000000181c0c72a5 */ /* 0x000fe4000f8e00ff */
[----:B------:R-:W-:-:S03]  /*1030*/  UIMAD.WIDE.U32 UR6, UR14, UR16, URZ ;  /* 0x000000100e0672a5 */ /* 0x000fc6000f8e00ff */
[----:B------:R-:W-:Y:S02]  /*1040*/  UMOV UR4, UR5 ;  /* 0x0000000500047c82 */ /* 0x000fe40008000000 */
[----:B------:R-:W-:Y:S01]  /*1050*/  @UP4 USHF.R.U32.HI UR8, URZ, UR17, UR4 ;  /* 0x00000011ff084299 */ /* 0x000fe20008011604 */
[----:B------:R-:W-:Y:S02]  /*1060*/  UMOV UR9, UR13 ;  /* 0x0000000d00097c82 */ /* 0x000fe40008000000 */
[----:B------:R-:W-:Y:S01]  /*1070*/  UMOV UR4, UR7 ;  /* 0x0000000700047c82 */ /* 0x000fe20008000000 */
[----:B------:R-:W-:Y:S02]  /*1080*/  USHF.R.U32.HI UR25, URZ, UR25, UR9 ;  /* 0x00000019ff197299 */ /* 0x000fe40008011609 */
[----:B------:R-:W-:Y:S02]  /*1090*/  @UP4 USHF.R.U32.HI UR14, URZ, UR17, UR4 ;  /* 0x00000011ff0e4299 */ /* 0x000fe40008011604 */
[----:B------:R-:W-:-:S02]  /*10a0*/  USEL UR9, UR23, UR10, !UP0 ;  /* 0x0000000a17097287 */ /* 0x000fc4000c000000 */
[----:B------:R-:W-:Y:S02]  /*10b0*/  UIMAD UR4, UR8, UR18, URZ ;  /* 0x00000012080472a4 */ /* 0x000fe4000f8e02ff */
[----:B------:R-:W-:Y:S02]  /*10c0*/  USEL UR6, UR28, UR25, !UP1 ;  /* 0x000000191c067287 */ /* 0x000fe4000c800000 */
[----:B------:R-:W-:Y:S02]  /*10d0*/  UISETP.GE.AND UP0, UPT, UR9, UR4, UPT ;  /* 0x000000040900728c */ /* 0x000fe4000bf06270 */
[----:B------:R-:W-:Y:S02]  /*10e0*/  UIMAD.WIDE.U32 UR4, UR9, UR16, URZ ;  /* 0x00000010090472a5 */ /* 0x000fe4000f8e00ff */
[----:B------:R-:W-:Y:S02]  /*10f0*/  UIMAD UR7, UR14, UR18, URZ ;  /* 0x000000120e0772a4 */ /* 0x000fe4000f8e02ff */
[----:B------:R-:W-:-:S02]  /*1100*/  UIMAD.WIDE.U32 UR10, UR6, UR16, URZ ;  /* 0x00000010060a72a5 */ /* 0x000fc4000f8e00ff */
[----:B------:R-:W-:Y:S01]  /*1110*/  UISETP.GE.OR UP0, UPT, UR6, UR7, UP0 ;  /* 0x000000070600728c */ /* 0x000fe20008706670 */
[----:B------:R-:W-:Y:S01]  /*1120*/  UMOV UR4, UR5 ;  /* 0x0000000500047c82 */ /* 0x000fe20008000000 */
[----:B------:R-:W-:Y:S02]  /*1130*/  UIADD3 UR8, UPT, UPT, -UR9, URZ, URZ ;  /* 0x000000ff09087290 */ /* 0x000fe4000fffe1ff */
[----:B------:R-:W-:Y:S02]  /*1140*/  USHF.R.U32.HI UR4, URZ, UR17, UR4 ;  /* 0x00000011ff047299 */ /* 0x000fe40008011604 */
[----:B------:R-:W-:Y:S02]  /*1150*/  UIMAD UR23, UR26, UR8, UR23 ;  /* 0x000000081a1772a4 */ /* 0x000fe4000f8e0217 */
[----:B------:R-:W-:Y:S02]  /*1160*/  USEL UR7, UR9, UR4, !UP4 ;  /* 0x0000000409077287 */ /* 0x000fe4000e000000 */
[----:B------:R-:W-:Y:S01]  /*1170*/  UIADD3 UR10, UPT, UPT, -UR6, URZ, URZ ;  /* 0x000000ff060a7290 */ /* 0x000fe2000fffe1ff */
[----:B------:R-:W-:-:S02]  /*1180*/  @!UP0 UMOV UR4, UR11 ;  /* 0x0000000b00048c82 */ /* 0x000fc40008000000 */
[----:B------:R-:W-:Y:S02]  /*1190*/  @!UP0 USHF.R.U32.HI UR5, URZ, UR17, UR4 ;  /* 0x00000011ff058299 */ /* 0x000fe40008011604 */
[----:B------:R-:W-:Y:S02]  /*11a0*/  UIADD3 UR4, UPT, UPT, -UR7, URZ, URZ ;  /* 0x000000ff07047290 */ /* 0x000fe4000fffe1ff */
[----:B------:R-:W-:Y:S02]  /*11b0*/  @!UP0 USEL UR5, UR6, UR5, !UP4 ;  /* 0x0000000506058287 */ /* 0x000fe4000e000000 */
[----:B------:R-:W-:Y:S02]  /*11c0*/  UIMAD UR8, UR18, UR4, UR9 ;  /* 0x00000004120872a4 */ /* 0x000fe4000f8e0209 */
[----:B------:R-:W-:Y:S02]  /*11d0*/  @!UP0 UIADD3 UR4, UPT, UPT, UR7, -UR5, URZ ;  /* 0x8000000507048290 */ /* 0x000fe4000fffe0ff */
[----:B------:R-:W-:-:S02]  /*11e0*/  @!UP0 UIMAD UR8, UR8, UR14, UR5 ;  /* 0x0000000e080882a4 */ /* 0x000fc4000f8e0205 */
[----:B------:R-:W-:Y:S02]  /*11f0*/  @!UP0 UIMAD UR9, UR4, UR18, UR6 ;  /* 0x00000012040982a4 */ /* 0x000fe4000f8e0206 */
[----:B------:R-:W-:Y:S02]  /*1200*/  UIMAD UR4, UR19, UR10, UR28 ;  /* 0x0000000a130472a4 */ /* 0x000fe4000f8e021c */
[----:B------:R-:W-:Y:S01]  /*1210*/  UIMAD UR23, UR9, UR26, UR23 ;  /* 0x0000001a091772a4 */ /* 0x000fe2000f8e0217 */
[----:B------:R-:W-:Y:S02]  /*1220*/  @!UP0 UMOV UR6, UR8 ;  /* 0x0000000800068c82 */ /* 0x000fe40008000000 */
[----:B------:R-:W-:-:S12]  /*1230*/  UIMAD UR28, UR6, UR19, UR4 ;  /* 0x00000013061c72a4 */ /* 0x000fd8000f8e0204 */
.L_x_15:
[----:B------:R-:W1:Y:S02]  /*1240*/  LDCU UR4, c[0x0][0xb30] ;  /* 0x00016600ff0477ac */ /* 0x000e640008000800 */
[----:B-1----:R-:W-:-:S09]  /*1250*/  UISETP.NE.AND UP0, UPT, UR4, 0x1, UPT ;  /* 0x000000010400788c */ /* 0x002fd2000bf05270 */
[----:B------:R-:W-:Y:S05]  /*1260*/  BRA.U UP0, `(.L_x_16) ;  /* 0x0000000100447547 */ /* 0x000fea000b800000 */
[----:B------:R-:W1:Y:S01]  /*1270*/  LDCU.128 UR8, c[0x0][0xb10] ;  /* 0x00016200ff0877ac */ /* 0x000e620008000c00 */
[----:B------:R-:W2:Y:S01]  /*1280*/  LDCU UR12, c[0x0][0xb0c] ;  /* 0x00016180ff0c77ac */ /* 0x000ea20008000800 */
[----:B------:R-:W3:Y:S01]  /*1290*/  LDCU UR13, c[0x0][0xb20] ;  /* 0x00016400ff0d77ac */ /* 0x000ee20008000800 */
[----:B-1----:R-:W-:Y:S02]  /*12a0*/  UIMAD.WIDE.U32 UR6, UR28, UR8, URZ ;  /* 0x000000081c0672a5 */ /* 0x002fe4000f8e00ff */
[----:B------:R-:W-:Y:S02]  /*12b0*/  UIMAD.WIDE.U32 UR4, UR23, UR11, URZ ;  /* 0x0000000b170472a5 */ /* 0x000fe4000f8e00ff */
[----:B--2---:R-:W-:Y:S02]  /*12c0*/  UISETP.NE.AND UP1, UPT, UR12, 0x1, UPT ;  /* 0x000000010c00788c */ /* 0x004fe4000bf25270 */
[----:B------:R-:W-:Y:S01]  /*12d0*/  UISETP.NE.AND UP0, UPT, UR10, 0x1, UPT ;  /* 0x000000010a00788c */ /* 0x000fe2000bf05270 */
[----:B------:R-:W-:-:S02]  /*12e0*/  UMOV UR6, UR7 ;  /* 0x0000000700067c82 */ /* 0x000fc40008000000 */
[----:B------:R-:W-:Y:S01]  /*12f0*/  UMOV UR4, UR5 ;  /* 0x0000000500047c82 */ /* 0x000fe20008000000 */
[----:B------:R-:W-:Y:S02]  /*1300*/  USHF.R.U32.HI UR6, URZ, UR9, UR6 ;  /* 0x00000009ff067299 */ /* 0x000fe40008011606 */
[----:B---3--:R-:W-:Y:S02]  /*1310*/  USHF.R.U32.HI UR4, URZ, UR13, UR4 ;  /* 0x0000000dff047299 */ /* 0x008fe40008011604 */
[----:B------:R-:W-:Y:S02]  /*1320*/  USEL UR5, UR28, UR6, !UP1 ;  /* 0x000000061c057287 */ /* 0x000fe4000c800000 */
[----:B------:R-:W-:-:S04]  /*1330*/  USEL UR4, UR23, UR4, !UP0 ;  /* 0x0000000417047287 */ /* 0x000fc8000c000000 */
[----:B------:R-:W-:Y:S02]  /*1340*/  UIADD3 UR6, UPT, UPT, UR5, -UR4, URZ ;  /* 0x8000000405067290 */ /* 0x000fe4000fffe0ff */
[----:B------:R-:W-:Y:S02]  /*1350*/  UIADD3 UR4, UPT, UPT, -UR5, UR4, URZ ;  /* 0x0000000405047290 */ /* 0x000fe4000fffe1ff */
[----:B------:R-:W-:Y:S02]  /*1360*/  UIMAD UR23, UR6, UR10, UR23 ;  /* 0x0000000a061772a4 */ /* 0x000fe4000f8e0217 */
[----:B------:R-:W-:-:S12]  /*1370*/  UIMAD UR28, UR4, UR12, UR28 ;  /* 0x0000000c041c72a4 */ /* 0x000fd8000f8e021c */
.L_x_16:
[----:B------:R-:W-:Y:S01]  /*1380*/  BAR.SYNC.DEFER_BLOCKING 0x0 ;  /* 0x0000000000007b1d */ /* 0x000fe20000010000 */
[----:B------:R-:W-:Y:S01]  /*1390*/  UISETP.NE.AND UP0, UPT, UR15, 0x2, UPT ;  /* 0x000000020f00788c */ /* 0x000fe2000bf05270 */
[----:B------:R-:W-:Y:S02]  /*13a0*/  ISETP.NE.OR P2, PT, R0, 0x2, !P2 ;  /* 0x000000020000780c */ /* 0x000fe40005745670 */
[----:B------:R-:W-:Y:S02]  /*13b0*/  LOP3.LUT R0, R62, 0x1f, RZ, 0xc0, !PT ;  /* 0x0000001f3e007812 */ /* 0x000fe400078ec0ff */
[----:B------:R-:W1:Y:S04]  /*13c0*/  LDCU UR39, c[0x0][0xb24] ;  /* 0x00016480ff2777ac */ /* 0x000e680008000800 */
[----:B------:R-:W-:Y:S05]  /*13d0*/  BRA.U UP0, `(.L_x_17) ;  /* 0x0000001d00e47547 */ /* 0x000fea000b800000 */
[----:B------:R-:W2:Y:S01]  /*13e0*/  LDCU UR7, c[0x0][0x390] ;  /* 0x00007200ff0777ac */ /* 0x000ea20008000800 */
[----:B------:R-:W-:Y:S01]  /*13f0*/  PLOP3.LUT P1, PT, PT, PT, UP2, 0x80, 0x8 ;  /* 0x000000000008781c */ /* 0x000fe20003f2f028 */
[----:B------:R-:W-:Y:S01]  /*1400*/  IMAD.MOV.U32 R2, RZ, RZ, RZ ;  /* 0x000000ffff027224 */ /* 0x000fe200078e00ff */
[----:B------:R-:W-:Y:S01]  /*1410*/  ISETP.EQ.OR P3, PT, R0, RZ, P2 ;  /* 0x000000ff0000720c */ /* 0x000fe20001762670 */
[----:B------:R-:W3:Y:S01]  /*1420*/  LDCU UR6, c[0x0][0x5c0] ;  /* 0x0000b800ff0677ac */ /* 0x000ee20008000800 */
[----:B------:R-:W-:Y:S01]  /*1430*/  PLOP3.LUT P1, PT, P1, PT, PT, 0x8, 0x80 ;  /* 0x000000000080781c */ /* 0x000fe20000f2e170 */
[----:B------:R-:W4:Y:S01]  /*1440*/  LDCU UR59, c[0x0][0x370] ;  /* 0x00006e00ff3b77ac */ /* 0x000f220008000800 */
[----:B------:R-:W1:Y:S01]  /*1450*/  LDCU.64 UR52, c[0x0][0x348] ;  /* 0x00006900ff3477ac */ /* 0x000e620008000a00 */
[----:B------:R-:W1:Y:S01]  /*1460*/  LDCU UR58, c[0x0][0x374] ;  /* 0x00006e80ff3a77ac */ /* 0x000e620008000800 */
[----:B--2---:R-:W-:Y:S02]  /*1470*/  UIADD3 UR5, UPT, UPT, UR7, 0x1f, URZ ;  /* 0x0000001f07057890 */ /* 0x004fe4000fffe0ff */
[----:B---3--:R-:W-:-:S02]  /*1480*/  UIADD3 UR6, UPT, UPT, UR6, 0x3f, URZ ;  /* 0x0000003f06067890 */ /* 0x008fc4000fffe0ff */
[----:B------:R-:W-:Y:S02]  /*1490*/  USHF.R.S32.HI UR4, URZ, 0x1f, UR5 ;  /* 0x0000001fff047899 */ /* 0x000fe40008011405 */
[----:B------:R-:W-:Y:S02]  /*14a0*/  UIADD3 UR63, UPT, UPT, UR7, 0x3e, URZ ;  /* 0x0000003e073f7890 */ /* 0x000fe4000fffe0ff */
[----:B------:R-:W-:Y:S02]  /*14b0*/  ULEA.HI UR4, UR4, UR5, URZ, 0x5 ;  /* 0x0000000504047291 */ /* 0x000fe4000f8f28ff */
[----:B------:R-:W-:Y:S02]  /*14c0*/  UIADD3 UR5, UPT, UPT, UR7, -0x1, URZ ;  /* 0xffffffff07057890 */ /* 0x000fe4000fffe0ff */
[----:B------:R-:W-:Y:S02]  /*14d0*/  USHF.R.S32.HI UR61, URZ, 0x5, UR4 ;  /* 0x00000005ff3d7899 */ /* 0x000fe40008011404 */
[----:B------:R-:W-:-:S02]  /*14e0*/  UISETP.GE.U32.AND UP1, UPT, UR5, -0x3f, UPT ;  /* 0xffffffc10500788c */ /* 0x000fc4000bf26070 */
[----:B------:R-:W-:Y:S02]  /*14f0*/  UISETP.LT.U32.AND UP0, UPT, UR61, 0xc, UPT ;  /* 0x0000000c3d00788c */ /* 0x000fe4000bf01070 */
[----:B------:R-:W-:Y:S02]  /*1500*/  USHF.R.S32.HI UR4, URZ, 0x1f, UR6 ;  /* 0x0000001fff047899 */ /* 0x000fe40008011406 */
[----:B------:R-:W-:Y:S02]  /*1510*/  USEL UR60, UR61, 0xc, UP0 ;  /* 0x0000000c3d3c7887 */ /* 0x000fe40008000000 */
[----:B------:R-:W-:Y:S02]  /*1520*/  ULEA.HI UR4, UR4, UR6, URZ, 0x6 ;  /* 0x0000000604047291 */ /* 0x000fe4000f8f30ff */
[----:B------:R-:W-:Y:S02]  /*1530*/  UIADD3 UR48, UPT, UPT, UR60, -0x1, URZ ;  /* 0xffffffff3c307890 */ /* 0x000fe4000fffe0ff */
[----:B------:R-:W-:-:S02]  /*1540*/  @UP1 UIADD3 UR48, UPT, UPT, UR60, URZ, URZ ;  /* 0x000000ff3c301290 */ /* 0x000fc4000fffe0ff */
[----:B------:R-:W-:Y:S02]  /*1550*/  USHF.R.S32.HI UR57, URZ, 0x6, UR4 ;  /* 0x00000006ff397899 */ /* 0x000fe40008011404 */
[----:B------:R-:W-:Y:S02]  /*1560*/  UIADD3 UR62, UPT, UPT, UR61, -UR60, URZ ;  /* 0x8000003c3d3e7290 */ /* 0x000fe4000fffe0ff */
[----:B------:R-:W-:Y:S01]  /*1570*/  UIADD3 UR48, UPT, UPT, UR48, 0x1, URZ ;  /* 0x0000000130307890 */ /* 0x000fe2000fffe0ff */
[----:B------:R-:W-:Y:S01]  /*1580*/  UMOV UR36, 0x1 ;  /* 0x0000000100247882 */ /* 0x000fe20000000000 */
[----:B-1--4-:R-:W-:-:S10]  /*1590*/  UMOV UR37, URZ ;  /* 0x000000ff00257c82 */ /* 0x012fd40008000000 */
.L_x_33:
[----:B------:R-:W-:Y:S01]  /*15a0*/  IMAD.U32 R4, RZ, RZ, UR57 ;  /* 0x00000039ff047e24 */ /* 0x000fe2000f8e00ff */
[----:B------:R-:W1:Y:S04]  /*15b0*/  LDCU UR56, c[0x0][0x5c4] ;  /* 0x0000b880ff3877ac */ /* 0x000e680008000800 */
[-C--:B------:R-:W-:Y:S01]  /*15c0*/  IABS R0, R4.reuse ;  /* 0x0000000400007213 */ /* 0x080fe20000000000 */
[----:B------:R-:W-:Y:S01]  /*15d0*/  UMOV UR38, 0x400 ;  /* 0x0000040000267882 */ /* 0x000fe20000000000 */
[----:B------:R-:W-:Y:S01]  /*15e0*/  IABS R4, R4 ;  /* 0x0000000400047213 */ /* 0x000fe20000000000 */
[----:B------:R-:W-:Y:S01]  /*15f0*/  USHF.L.U32 UR42, UR28, 0x6, URZ ;  /* 0x000000061c2a7899 */ /* 0x000fe200080006ff */
[----:B------:R-:W-:Y:S01]  /*1600*/  R2UR UR6, R0 ;  /* 0x00000000000672ca */ /* 0x000fe200000e0000 */
[----:B------:R-:W-:Y:S01]  /*1610*/  UMOV UR14, URZ ;  /* 0x000000ff000e7c82 */ /* 0x000fe20008000000 */
[----:B-1----:R-:W-:-:S11]  /*1620*/  IMAD.U32 R3, RZ, RZ, UR56 ;  /* 0x00000038ff037e24 */ /* 0x002fd6000f8e00ff */
[----:B------:R-:W1:Y:S08]  /*1630*/  I2F.RP R6, UR6 ;  /* 0x0000000600067d06 */ /* 0x000e700008209400 */
[----:B-1----:R-:W1:Y:S02]  /*1640*/  MUFU.RCP R5, R6 ;  /* 0x0000000600057308 */ /* 0x002e640000001000 */
[----:B-1----:R-:W-:-:S06]  /*1650*/  VIADD R5, R5, 0xffffffe ;  /* 0x0ffffffe05057836 */ /* 0x002fcc0000000000 */
[----:B------:R-:W1:Y:S02]  /*1660*/  F2I.FTZ.U32.TRUNC.NTZ R0, R5 ;  /* 0x0000000500007305 */ /* 0x000e64000021f000 */
[----:B-1----:R-:W-:Y:S02]  /*1670*/  R2UR UR5, R0 ;  /* 0x00000000000572ca */ /* 0x002fe400000e0000 */
[----:B------:R-:W-:Y:S01]  /*1680*/  IABS R0, R3 ;  /* 0x0000000300007213 */ /* 0x000fe20000000000 */
[----:B------:R-:W-:-:S03]  /*1690*/  IMAD.U32 R3, RZ, RZ, UR23 ;  /* 0x00000017ff037e24 */ /* 0x000fc6000f8e00ff */
[----:B------:R-:W-:Y:S01]  /*16a0*/  R2UR UR8, R0 ;  /* 0x00000000000872ca */ /* 0x000fe200000e0000 */
[----:B------:R-:W-:Y:S01]  /*16b0*/  IMAD.MOV R0, RZ, RZ, -R4 ;  /* 0x000000ffff007224 */ /* 0x000fe200078e0a04 */
[----:B------:R-:W-:-:S04]  /*16c0*/  IABS R3, R3 ;  /* 0x0000000300037213 */ /* 0x000fc80000000000 */
[----:B------:R-:W-:Y:S01]  /*16d0*/  R2UR UR9, R3 ;  /* 0x00000000030972ca */ /* 0x000fe200000e0000 */
[----:B------:R-:W-:-:S04]  /*16e0*/  UIADD3 UR4, UPT, UPT, URZ, -UR5, URZ ;  /* 0x80000005ff047290 */ /* 0x000fc8000fffe0ff */
[----:B------:R-:W-:Y:S02]  /*16f0*/  UIMAD UR7, UR4, UR6, URZ ;  /* 0x00000006040772a4 */ /* 0x000fe4000f8e02ff */
[----:B------:R-:W1:Y:S01]  /*1700*/  I2F.RP R3, UR8 ;  /* 0x0000000800037d06 */ /* 0x000e620008209400 */
[----:B------:R-:W-:Y:S02]  /*1710*/  UMOV UR4, URZ ;  /* 0x000000ff00047c82 */ /* 0x000fe40008000000 */
[----:B------:R-:W-:Y:S02]  /*1720*/  UIMAD.WIDE.U32 UR4, UR5, UR7, UR4 ;  /* 0x00000007050472a5 */ /* 0x000fe4000f8e0004 */
[----:B------:R-:W-:-:S05]  /*1730*/  R2UR UR7, R0 ;  /* 0x00000000000772ca */ /* 0x000fca00000e0000 */
[----:B------:R-:W-:Y:S02]  /*1740*/  UMOV UR4, UR5 ;  /* 0x0000000500047c82 */ /* 0x000fe40008000000 */
[----:B------:R-:W-:Y:S01]  /*1750*/  UIMAD.WIDE.U32 UR4, UR4, UR9, URZ ;  /* 0x00000009040472a5 */ /* 0x000fe2000f8e00ff */
[----:B-1----:R-:W1:Y:S06]  /*1760*/  MUFU.RCP R0, R3 ;  /* 0x0000000300007308 */ /* 0x002e6c0000001000 */
[----:B------:R-:W-:Y:S02]  /*1770*/  UMOV UR4, UR5 ;  /* 0x0000000500047c82 */ /* 0x000fe40008000000 */
[----:B------:R-:W-:Y:S01]  /*1780*/  UIMAD UR5, UR4, UR7, UR9 ;  /* 0x00000007040572a4 */ /* 0x000fe2000f8e0209 */
[----:B------:R-:W2:Y:S03]  /*1790*/  S2UR UR7, SR_CgaCtaId ;  /* 0x00000000000779c3 */ /* 0x000ea60000008800 */
[----:B------:R-:W-:Y:S01]  /*17a0*/  UISETP.GT.U32.AND UP0, UPT, UR6, UR5, UPT ;  /* 0x000000050600728c */ /* 0x000fe2000bf04070 */
[----:B-1----:R-:W-:-:S02]  /*17b0*/  VIADD R0, R0, 0xffffffe ;  /* 0x0ffffffe00007836 */ /* 0x002fc40000000000 */
[----:B------:R-:W-:-:S08]  /*17c0*/  IMAD.U32 R3, RZ, RZ, UR36 ;  /* 0x00000024ff037e24 */ /* 0x000fd0000f8e00ff */
[----:B------:R-:W-:Y:S01]  /*17d0*/  @!UP0 UIADD3 UR5, UPT, UPT, UR5, -UR6, URZ ;  /* 0x8000000605058290 */ /* 0x000fe2000fffe0ff */
[----:B------:R-:W1:Y:S01]  /*17e0*/  F2I.FTZ.U32.TRUNC.NTZ R0, R0 ;  /* 0x0000000000007305 */ /* 0x000e62000021f000 */
[----:B------:R-:W-:Y:S01]  /*17f0*/  @!UP0 UIADD3 UR4, UPT, UPT, UR4, 0x1, URZ ;  /* 0x0000000104048890 */ /* 0x000fe2000fffe0ff */
[----:B------:R-:W-:Y:S01]  /*1800*/  SHF.L.U32 R3, R3, 0x1f, RZ ;  /* 0x0000001f03037819 */ /* 0x000fe200000006ff */
[----:B------:R-:W-:Y:S02]  /*1810*/  UISETP.GE.U32.AND UP1, UPT, UR5, UR6, UPT ;  /* 0x000000060500728c */ /* 0x000fe4000bf26070 */
[----:B------:R-:W-:Y:S02]  /*1820*/  ULOP3.LUT UR5, UR23, UR57, URZ, 0x3c, !UPT ;  /* 0x0000003917057292 */ /* 0x000fe4000f8e3cff */
[----:B--2---:R-:W-:Y:S02]  /*1830*/  ULEA UR38, UR7, UR38, 0x18 ;  /* 0x0000002607267291 */ /* 0x004fe4000f8ec0ff */
[----:B------:R-:W-:-:S02]  /*1840*/  UISETP.GE.AND UP0, UPT, UR5, URZ, UPT ;  /* 0x000000ff0500728c */ /* 0x000fc4000bf06270 */
[----:B------:R-:W-:-:S03]  /*1850*/  ULEA UR7, UR37, UR38, 0x3 ;  /* 0x0000002625077291 */ /* 0x000fc6000f8e18ff */
[----:B------:R-:W-:Y:S01]  /*1860*/  @UP1 UIADD3 UR4, UPT, UPT, UR4, 0x1, URZ ;  /* 0x0000000104041890 */ /* 0x000fe2000fffe0ff */
[----:B-1----:R-:W-:Y:S01]  /*1870*/  R2UR UR5, R0 ;  /* 0x00000000000572ca */ /* 0x002fe200000e0000 */
[----:B------:R-:W-:-:S05]  /*1880*/  UISETP.NE.AND UP1, UPT, UR57, URZ, UPT ;  /* 0x000000ff3900728c */ /* 0x000fca000bf25270 */
[----:B------:R-:W-:Y:S01]  /*1890*/  UMOV UR6, UR4 ;  /* 0x0000000400067c82 */ /* 0x000fe20008000000 */
[----:B------:R1:W2:Y:S01]  /*18a0*/  SYNCS.PHASECHK.TRANS64.TRYWAIT P0, [UR7+0x60], R3 ;  /* 0x00006003ff0075a7 */ /* 0x0002a20008001107 */
[----:B------:R-:W-:-:S04]  /*18b0*/  @!UP0 UIADD3 UR6, UPT, UPT, -UR6, URZ, URZ ;  /* 0x000000ff06068290 */ /* 0x000fc8000fffe1ff */
[----:B------:R-:W-:Y:S02]  /*18c0*/  @!UP1 ULOP3.LUT UR6, URZ, UR57, URZ, 0x33, !UPT ;  /* 0x00000039ff069292 */ /* 0x000fe4000f8e33ff */
[----:B------:R-:W-:-:S04]  /*18d0*/  UIADD3 UR4, UPT, UPT, URZ, -UR5, URZ ;  /* 0x80000005ff047290 */ /* 0x000fc8000fffe0ff */
[----:B------:R-:W-:Y:S01]  /*18e0*/  IMAD.U32 R0, RZ, RZ, UR6 ;  /* 0x00000006ff007e24 */ /* 0x000fe2000f8e00ff */
[----:B------:R-:W-:-:S03]  /*18f0*/  UIMAD UR7, UR4, UR8, URZ ;  /* 0x00000008040772a4 */ /* 0x000fc6000f8e02ff */
[----:B------:R-:W-:Y:S01]  /*1900*/  UMOV UR4, URZ ;  /* 0x000000ff00047c82 */ /* 0x000fe20008000000 */
[----:B------:R-:W-:Y:S01]  /*1910*/  IABS R0, R0 ;  /* 0x0000000000007213 */ /* 0x000fe20000000000 */
[----:B------:R-:W-:-:S03]  /*1920*/  UIMAD.WIDE.U32 UR4, UR5, UR7, UR4 ;  /* 0x00000007050472a5 */ /* 0x000fc6000f8e0004 */
[----:B------:R-:W-:-:S04]  /*1930*/  R2UR UR9, R0 ;  /* 0x00000000000972ca */ /* 0x000fc800000e0000 */
[----:B------:R-:W-:-:S09]  /*1940*/  UMOV UR4, UR5 ;  /* 0x0000000500047c82 */ /* 0x000fd20008000000 */
[----:B------:R-:W-:-:S07]  /*1950*/  UIMAD.WIDE.U32 UR4, UR4, UR9, URZ ;  /* 0x00000009040472a5 */ /* 0x000fce000f8e00ff */
[----:B------:R-:W-:Y:S02]  /*1960*/  UMOV UR4, UR5 ;  /* 0x0000000500047c82 */ /* 0x000fe40008000000 */
[----:B------:R-:W-:-:S04]  /*1970*/  UIADD3 UR5, UPT, UPT, -UR4, URZ, URZ ;  /* 0x000000ff04057290 */ /* 0x000fc8000fffe1ff */
[----:B------:R-:W-:-:S04]  /*1980*/  UIMAD UR5, UR8, UR5, UR9 ;  /* 0x00000005080572a4 */ /* 0x000fc8000f8e0209 */
[----:B------:R-:W-:-:S11]  /*1990*/  UISETP.GT.U32.AND UP0, UPT, UR8, UR5, UPT ;  /* 0x000000050800728c */ /* 0x000fd6000bf04070 */
[----:B------:R-:W-:Y:S02]  /*19a0*/  @!UP0 UIADD3 UR5, UPT, UPT, UR5, -UR8, URZ ;  /* 0x8000000805058290 */ /* 0x000fe4000fffe0ff */
[----:B------:R-:W-:Y:S02]  /*19b0*/  @!UP0 UIADD3 UR4, UPT, UPT, UR4, 0x1, URZ ;  /* 0x0000000104048890 */ /* 0x000fe4000fffe0ff */
[----:B------:R-:W-:Y:S02]  /*19c0*/  UISETP.GE.U32.AND UP1, UPT, UR5, UR8, UPT ;  /* 0x000000080500728c */ /* 0x000fe4000bf26070 */
[----:B------:R-:W-:-:S04]  /*19d0*/  ULOP3.LUT UR5, UR6, UR56, URZ, 0x3c, !UPT ;  /* 0x0000003806057292 */ /* 0x000fc8000f8e3cff */
[----:B------:R-:W-:-:S05]  /*19e0*/  UISETP.GE.AND UP0, UPT, UR5, URZ, UPT ;  /* 0x000000ff0500728c */ /* 0x000fca000bf06270 */
[----:B------:R-:W-:Y:S02]  /*19f0*/  @UP1 UIADD3 UR4, UPT, UPT, UR4, 0x1, URZ ;  /* 0x0000000104041890 */ /* 0x000fe4000fffe0ff */
[----:B------:R-:W-:-:S05]  /*1a00*/  UISETP.NE.AND UP1, UPT, UR56, URZ, UPT ;  /* 0x000000ff3800728c */ /* 0x000fca000bf25270 */
[----:B------:R-:W-:Y:S01]  /*1a10*/  UMOV UR49, UR4 ;  /* 0x0000000400317c82 */ /* 0x000fe20008000000 */
[----:B------:R-:W-:Y:S02]  /*1a20*/  UIADD3 UR4, UPT, UPT, -UR6, URZ, URZ ;  /* 0x000000ff06047290 */ /* 0x000fe4000fffe1ff */
[----:B------:R-:W-:Y:S02]  /*1a30*/  @!UP0 UIADD3 UR49, UPT, UPT, -UR49, URZ, URZ ;  /* 0x000000ff31318290 */ /* 0x000fe4000fffe1ff */
[----:B------:R-:W-:Y:S02]  /*1a40*/  UISETP.GE.U32.AND UP0, UPT, UR63, 0x3f, UPT ;  /* 0x0000003f3f00788c */ /* 0x000fe4000bf06070 */
[----:B------:R-:W-:Y:S02]  /*1a50*/  @!UP1 ULOP3.LUT UR49, URZ, UR56, URZ, 0x33, !UPT ;  /* 0x00000038ff319292 */ /* 0x000fe4000f8e33ff */
[----:B------:R-:W-:Y:S02]  /*1a60*/  UIMAD UR4, UR57, UR4, UR23 ;  /* 0x00000004390472a4 */ /* 0x000fe4000f8e0217 */
[----:B------:R-:W-:-:S02]  /*1a70*/  UIADD3 UR5, UPT, UPT, -UR49, URZ, URZ ;  /* 0x000000ff31057290 */ /* 0x000fc4000fffe1ff */
[----:B------:R-:W-:Y:S02]  /*1a80*/  USHF.L.U32 UR18, UR4, 0x6, URZ ;  /* 0x0000000604127899 */ /* 0x000fe400080006ff */
[----:B------:R-:W-:Y:S01]  /*1a90*/  UIMAD UR56, UR56, UR5, UR6 ;  /* 0x00000005383872a4 */ /* 0x000fe2000f8e0206 */
[----:B-12---:R-:W-:Y:S11]  /*1aa0*/  BRA.U !UP0, `(.L_x_18) ;  /* 0x0000000508487547 */ /* 0x006ff6000b800000 */
[----:B------:R-:W1:Y:S01]  /*1ab0*/  LDCU.64 UR34, c[0x0][0x5b0] ;  /* 0x0000b600ff2277ac */ /* 0x000e620008000a00 */
[----:B------:R-:W1:Y:S01]  /*1ac0*/  LDCU.64 UR32, c[0x0][0x5d8] ;  /* 0x0000bb00ff2077ac */ /* 0x000e620008000a00 */
[----:B------:R-:W2:Y:S01]  /*1ad0*/  LDCU UR25, c[0x0][0x598] ;  /* 0x0000b300ff1977ac */ /* 0x000ea20008000800 */
[----:B------:R-:W3:Y:S01]  /*1ae0*/  LDCU UR24, c[0x0][0x58c] ;  /* 0x0000b180ff1877ac */ /* 0x000ee20008000800 */
[----:B------:R-:W4:Y:S01]  /*1af0*/  LDCU UR27, c[0x0][0x59c] ;  /* 0x0000b380ff1b77ac */ /* 0x000f220008000800 */
[----:B------:R-:W2:Y:S01]  /*1b00*/  LDCU UR26, c[0x0][0x5a0] ;  /* 0x0000b400ff1a77ac */ /* 0x000ea20008000800 */
[----:B------:R-:W2:Y:S01]  /*1b10*/  LDCU.64 UR22, c[0x0][0x590] ;  /* 0x0000b200ff1677ac */ /* 0x000ea20008000a00 */
[----:B------:R-:W2:Y:S01]  /*1b20*/  LDCU.64 UR6, c[0x0][0x5b8] ;  /* 0x0000b700ff0677ac */ /* 0x000ea20008000a00 */
[----:B------:R-:W2:Y:S01]  /*1b30*/  LDCU.64 UR4, c[0x0][0x5d0] ;  /* 0x0000ba00ff0477ac */ /* 0x000ea20008000a00 */
[----:B-1----:R-:W-:Y:S02]  /*1b40*/  UIMAD UR34, UR56, UR34, UR32 ;  /* 0x00000022382272a4 */ /* 0x002fe4000f8e0220 */
[----:B------:R-:W-:-:S02]  /*1b50*/  UIMAD UR33, UR49, UR35, UR33 ;  /* 0x00000023312172a4 */ /* 0x000fc4000f8e0221 */
[----:B------:R-:W-:Y:S02]  /*1b60*/  UIADD3 UR46, UPT, UPT, UR42, 0x20, URZ ;  /* 0x000000202a2e7890 */ /* 0x000fe4000fffe0ff */
[----:B------:R-:W-:Y:S01]  /*1b70*/  UIADD3 UR10, UPT, UPT, UR18, 0x20, URZ ;  /* 0x00000020120a7890 */ /* 0x000fe2000fffe0ff */
[----:B------:R-:W-:Y:S01]  /*1b80*/  UMOV UR15, URZ ;  /* 0x000000ff000f7c82 */ /* 0x000fe20008000000 */
[----:B--234-:R-:W-:-:S10]  /*1b90*/  UMOV UR11, UR37 ;  /* 0x00000025000b7c82 */ /* 0x01cfd40008000000 */
.L_x_23:
[----:B------:R-:W-:Y:S01]  /*1ba0*/  @!P2 MOV R3, 0x4000 ;  /* 0x000040000003a802 */ /* 0x000fe20000000f00 */
[----:B------:R-:W-:Y:S01]  /*1bb0*/  ULEA UR41, UR11, UR38, 0x3 ;  /* 0x000000260b297291 */ /* 0x000fe2000f8e18ff */
[----:B--2---:R-:W-:Y:S11]  /*1bc0*/  @P0 BRA `(.L_x_19) ;  /* 0x0000000000100947 */ /* 0x004ff60003800000 */
[----:B------:R-:W-:Y:S04]  /*1bd0*/  MOV R0, UR36 ;  /* 0x0000002400007c02 */ /* 0x000fe80008000f00 */
[----:B------:R-:W-:Y:S04]  /*1be0*/  SHF.L.U32 R5, R0, 0x1f, RZ ;  /* 0x0000001f00057819 */ /* 0x000fe800000006ff */
[----:B------:R-:W1:Y:S02]  /*1bf0*/  SYNCS.PHASECHK.TRANS64.TRYWAIT P0, [UR41+0x60], R5 ;  /* 0x00006005ff0075a7 */ /* 0x000e640008001129 */
[----:B-1----:R-:W-:Y:S05]  /*1c00*/  @!P0 BRA `(.L_x_20) ;  /* 0x0000006800a88947 */ /* 0x002fea0003800000 */
.L_x_19:
[----:B------:R2:W-:Y:S01]  /*1c10*/  @!P2 SYNCS.ARRIVE.TRANS64 RZ, [UR41], R3 ;  /* 0x00000003ffffa9a7 */ /* 0x0005e20008000029 */
[----:B------:R-:W-:Y:S04]  /*1c20*/  BSSY.RECONVERGENT B0, `(.L_x_21) ;  /* 0x0000003000007945 */ /* 0x000fe80003800200 */
[----:B------:R-:W-:Y:S05]  /*1c30*/  @P3 BRA `(.L_x_22) ;  /* 0x0000000000043947 */ /* 0x000fea0003800000 */
[----:B------:R-:W-:Y:S05]  /*1c40*/  BPT.TRAP 0x1 ;  /* 0x000000040000795c */ /* 0x000fea0000300000 */
.L_x_22:
[----:B------:R-:W-:Y:S05]  /*1c50*/  BSYNC.RECONVERGENT B0 ;  /* 0x0000000000007941 */ /* 0x000fea0003800200 */
.L_x_21:
[----:B------:R-:W-:Y:S02]  /*1c60*/  UIADD3 UR8, UPT, UPT, UR11, 0x1, URZ ;  /* 0x000000010b087890 */ /* 0x000fe4000fffe0ff */
[----:B------:R-:W-:Y:S02]  /*1c70*/  USHF.L.U32 UR43, UR15, 0x5, URZ ;  /* 0x000000050f2b7899 */ /* 0x000fe400080006ff */
[----:B------:R-:W-:Y:S02]  /*1c80*/  UISETP.NE.AND UP0, UPT, UR8, 0xc, UPT ;  /* 0x0000000c0800788c */ /* 0x000fe4000bf05270 */
[----:B------:R-:W-:Y:S02]  /*1c90*/  UISETP.NE.AND UP2, UPT, UR24, 0x1, UPT ;  /* 0x000000011800788c */ /* 0x000fe4000bf45270 */
[----:B------:R-:W-:Y:S02]  /*1ca0*/  USEL UR9, URZ, 0x1, UP0 ;  /* 0x00000001ff097887 */ /* 0x000fe40008000000 */
[----:B------:R-:W-:Y:S02]  /*1cb0*/  USEL UR37, UR8, URZ, UP0 ;  /* 0x000000ff08257287 */ /* 0x000fe40008000000 */
[----:B------:R-:W-:Y:S02]  /*1cc0*/  ULOP3.LUT UR36, UR36, UR9, URZ, 0x3c, !UPT ;  /* 0x0000000924247292 */ /* 0x000fe4000f8e3cff */
[----:B------:R-:W-:Y:S02]  /*1cd0*/  ULEA UR8, UR37, UR38, 0x3 ;  /* 0x0000002625087291 */ /* 0x000fe4000f8e18ff */
[----:B------:R-:W-:Y:S02]  /*1ce0*/  UIADD3 UR28, UP1, UPT, UR52, 0x80, URZ ;  /* 0x00000080341c7890 */ /* 0x000fe4000ff3e0ff */
[----:B------:R-:W-:Y:S01]  /*1cf0*/  ULEA UR14, UR11, UR38, 0xd ;  /* 0x000000260b0e7291 */ /* 0x000fe2000f8e68ff */
[----:B-1----:R-:W-:Y:S01]  /*1d00*/  MOV R0, UR36 ;  /* 0x0000002400007c02 */ /* 0x002fe20008000f00 */
[----:B------:R-:W-:Y:S02]  /*1d10*/  UIADD3.X UR29, UPT, UPT, URZ, UR53, URZ, UP1, !UPT ;  /* 0x00000035ff1d7290 */ /* 0x000fe40008ffe4ff */
[----:B------:R-:W-:Y:S01]  /*1d20*/  UIADD3 UR40, UPT, UPT, UR14, 0x6800, URZ ;  /* 0x000068000e287890 */ /* 0x000fe2000fffe0ff */
[----:B--2---:R-:W-:Y:S01]  /*1d30*/  SHF.L.U32 R3, R0, 0x1f, RZ ;  /* 0x0000001f00037819 */ /* 0x004fe200000006ff */
[----:B------:R-:W-:Y:S02]  /*1d40*/  UIADD3 UR44, UPT, UPT, UR14, 0x7800, URZ ;  /* 0x000078000e2c7890 */ /* 0x000fe4000fffe0ff */
[----:B------:R-:W-:Y:S01]  /*1d50*/  UIADD3 UR30, UP0, UPT, UR52, 0x180, URZ ;  /* 0x00000180341e7890 */ /* 0x000fe2000ff1e0ff */
[----:B------:R1:W2:Y:S01]  /*1d60*/  SYNCS.PHASECHK.TRANS64.TRYWAIT P0, [UR8+0x60], R3 ;  /* 0x00006003ff0075a7 */ /* 0x0002a20008001108 */
[----:B------:R-:W-:Y:S02]  /*1d70*/  UIMAD.WIDE.U32 UR8, UR43, UR22, URZ ;  /* 0x000000162b0872a5 */ /* 0x000fe4000f8e00ff */
[----:B------:R-:W-:Y:S02]  /*1d80*/  UPRMT UR32, UR34, 0x40, UR33 ;  /* 0x0000004022207896 */ /* 0x000fe40008000021 */
[----:B------:R-:W-:Y:S02]  /*1d90*/  UIADD3.X UR31, UPT, UPT, URZ, UR53, URZ, UP0, !UPT ;  /* 0x00000035ff1f7290 */ /* 0x000fe400087fe4ff */
[----:B------:R-:W-:Y:S02]  /*1da0*/  UIADD3 UR16, UPT, UPT, UR14, 0x1e800, URZ ;  /* 0x0001e8000e107890 */ /* 0x000fe4000fffe0ff */
[----:B------:R-:W-:Y:S02]  /*1db0*/  UPRMT UR32, UR32, 0x5410, URZ ;  /* 0x0000541020207896 */ /* 0x000fe400080000ff */
[----:B------:R-:W-:Y:S01]  /*1dc0*/  UIADD3 UR15, UPT, UPT, UR15, 0x1, URZ ;  /* 0x000000010f0f7890 */ /* 0x000fe2000fffe0ff */
[----:B------:R-:W-:Y:S01]  /*1dd0*/  UMOV UR50, 0x0 ;  /* 0x0000000000327882 */ /* 0x000fe20000000000 */
[----:B------:R-:W-:Y:S02]  /*1de0*/  UMOV UR51, 0x10000000 ;  /* 0x1000000000337882 */ /* 0x000fe40000000000 */
[----:B------:R-:W-:Y:S01]  /*1df0*/  UISETP.NE.AND UP0, UPT, UR15, UR48, UPT ;  /* 0x000000300f00728c */ /* 0x000fe2000bf05270 */
[----:B------:R-:W-:Y:S01]  /*1e00*/  UTMALDG.2D [UR40], [UR28], desc[UR50] ;  /* 0x000032281c0075b4 */ /* 0x000fe20008009000 */
[----:B------:R-:W-:Y:S01]  /*1e10*/  UMOV UR45, UR41 ;  /* 0x00000029002d7c82 */ /* 0x000fe20008000000 */
[----:B------:R-:W-:Y:S01]  /*1e20*/  UMOV UR47, UR43 ;  /* 0x0000002b002f7c82 */ /* 0x000fe20008000000 */
[----:B------:R-:W-:Y:S01]  /*1e30*/  UMOV UR17, UR41 ;  /* 0x0000002900117c82 */ /* 0x000fe20008000000 */
[----:B------:R-:W-:Y:S01]  /*1e40*/  UMOV UR8, UR9 ;  /* 0x0000000900087c82 */ /* 0x000fe20008000000 */
[----:B------:R-:W-:Y:S01]  /*1e50*/  UMOV UR9, UR41 ;  /* 0x0000002900097c82 */ /* 0x000fe20008000000 */
[----:B------:R-:W-:Y:S01]  /*1e60*/  USHF.R.U32.HI UR8, URZ, UR23, UR8 ;  /* 0x00000017ff087299 */ /* 0x000fe20008011608 */
[----:B------:R-:W-:Y:S03]  /*1e70*/  UTMALDG.2D [UR44], [UR28], desc[UR50] ;  /* 0x0000322c1c0075b4 */ /* 0x000fe60008009000 */
[----:B------:R-:W-:Y:S02]  /*1e80*/  USEL UR8, UR43, UR8, !UP2 ;  /* 0x000000082b087287 */ /* 0x000fe4000d000000 */
[----:B------:R-:W-:Y:S02]  /*1e90*/  UISETP.NE.AND UP2, UPT, UR25, 0x1, UPT ;  /* 0x000000011900788c */ /* 0x000fe4000bf45270 */
[----:B------:R-:W-:Y:S07]  /*1ea0*/  UIMAD.WIDE.U32 UR12, UR8, UR27, URZ ;  /* 0x0000001b080c72a5 */ /* 0x000fee000f8e00ff */
[----:B------:R-:W-:Y:S02]  /*1eb0*/  UMOV UR12, UR13 ;  /* 0x0000000d000c7c82 */ /* 0x000fe40008000000 */
[----:B------:R-:W-:Y:S02]  /*1ec0*/  USHF.R.U32.HI UR21, URZ, UR26, UR12 ;  /* 0x0000001aff157299 */ /* 0x000fe4000801160c */
[----:B------:R-:W-:Y:S02]  /*1ed0*/  UIADD3 UR12, UPT, UPT, -UR8, URZ, URZ ;  /* 0x000000ff080c7290 */ /* 0x000fe4000fffe1ff */
[----:B------:R-:W-:Y:S02]  /*1ee0*/  USEL UR21, UR8, UR21, !UP2 ;  /* 0x0000001508157287 */ /* 0x000fe4000d000000 */
[----:B------:R-:W-:Y:S02]  /*1ef0*/  UIMAD UR12, UR24, UR12, UR43 ;  /* 0x0000000c180c72a4 */ /* 0x000fe4000f8e022b */
[----:B------:R-:W-:Y:S02]  /*1f00*/  UIADD3 UR11, UPT, UPT, -UR21, URZ, URZ ;  /* 0x000000ff150b7290 */ /* 0x000fe4000fffe1ff */
[----:B------:R-:W-:Y:S02]  /*1f10*/  UIMAD UR19, UR12, UR6, UR4 ;  /* 0x000000060c1372a4 */ /* 0x000fe4000f8e0204 */
[----:B------:R-:W-:Y:S01]  /*1f20*/  UIMAD UR8, UR25, UR11, UR8 ;  /* 0x0000000b190872a4 */ /* 0x000fe2000f8e0208 */
[----:B------:R-:W-:Y:S03]  /*1f30*/  UMOV UR13, UR21 ;  /* 0x00000015000d7c82 */ /* 0x000fe60008000000 */
[----:B------:R-:W-:Y:S02]  /*1f40*/  UIMAD UR20, UR8, UR7, UR5 ;  /* 0x00000007081472a4 */ /* 0x000fe4000f8e0205 */
[----:B------:R-:W-:Y:S01]  /*1f50*/  UIADD3 UR8, UPT, UPT, UR14, 0x1f800, URZ ;  /* 0x0001f8000e087890 */ /* 0x000fe2000fffe0ff */
[----:B------:R-:W-:Y:S02]  /*1f60*/  UMOV UR11, UR19 ;  /* 0x00000013000b7c82 */ /* 0x000fe40008000000 */
[----:B------:R-:W-:Y:S02]  /*1f70*/  UMOV UR14, UR48 ;  /* 0x00000030000e7c82 */ /* 0x000fe40008000000 */
[----:B------:R-:W-:Y:S02]  /*1f80*/  UMOV UR12, UR20 ;  /* 0x00000014000c7c82 */ /* 0x000fe40008000000 */
[----:B------:R-:W-:Y:S02]  /*1f90*/  UTMALDG.4D.IM2COL [UR16], [UR30], UR32 ;  /* 0x000000101e0073b4 */ /* 0x000fe40008058020 */
[----:B------:R3:W-:Y:S02]  /*1fa0*/  UTMALDG.4D.IM2COL [UR8], [UR30], UR32 ;  /* 0x000000081e0073b4 */ /* 0x0007e40008058020 */
[----:B---3--:R-:W-:Y:S01]  /*1fb0*/  UMOV UR11, UR37 ;  /* 0x00000025000b7c82 */ /* 0x008fe20008000000 */
[----:B-1----:R-:W-:Y:S05]  /*1fc0*/  BRA.U UP0, `(.L_x_23) ;  /* 0xfffffff900f47547 */ /* 0x002fea000b83ffff */
.L_x_18:
[----:B------:R-:W-:Y:S01]  /*1fd0*/  ULEA UR4, UR37, UR38, 0x3 ;  /* 0x0000002625047291 */ /* 0x000fe2000f8e18ff */
[----:B------:R-:W-:Y:S01]  /*1fe0*/  MOV R0, UR36 ;  /* 0x0000002400007c02 */ /* 0x000fe20008000f00 */
[----:B------:R-:W-:Y:S01]  /*1ff0*/  @!P1 SYNCS.ARRIVE.TRANS64.A1T0 RZ, [UR38+0xf8], RZ ;  /* 0x0000f8ffffff99a7 */ /* 0x000fe20008100026 */
[----:B------:R-:W-:Y:S02]  /*2000*/  UISETP.GT.AND UP0, UPT, UR61, UR60, UPT ;  /* 0x0000003c3d00728c */ /* 0x000fe4000bf04270 */
[----:B------:R-:W-:-:S04]  /*2010*/  SHF.L.U32 R0, R0, 0x1f, RZ ;  /* 0x0000001f00007819 */ /* 0x000fc800000006ff */
[----:B--2---:R1:W2:Y:S03]  /*2020*/  SYNCS.PHASECHK.TRANS64.TRYWAIT P0, [UR4+0x60], R0 ;  /* 0x00006000ff0075a7 */ /* 0x0042a60008001104 */
[----:B------:R-:W-:Y:S05]  /*2030*/  BRA.U !UP0, `(.L_x_24) ;  /* 0x0000000508487547 */ /* 0x000fea000b800000 */
[----:B------:R-:W3:Y:S01]  /*2040*/  LDCU.64 UR10, c[0x0][0x5b0] ;  /* 0x0000b600ff0a77ac */ /* 0x000ee20008000a00 */
[----:B------:R-:W3:Y:S01]  /*2050*/  LDCU.64 UR8, c[0x0][0x5d8] ;  /* 0x0000bb00ff0877ac */ /* 0x000ee20008000a00 */
[----:B------:R-:W4:Y:S01]  /*2060*/  LDCU UR24, c[0x0][0x598] ;  /* 0x0000b300ff1877ac */ /* 0x000f220008000800 */
[----:B------:R-:W1:Y:S01]  /*2070*/  LDCU UR15, c[0x0][0x58c] ;  /* 0x0000b180ff0f77ac */ /* 0x000e620008000800 */
[----:B------:R-:W1:Y:S01]  /*2080*/  LDCU UR26, c[0x0][0x59c] ;  /* 0x0000b380ff1a77ac */ /* 0x000e620008000800 */
[----:B------:R-:W1:Y:S01]  /*2090*/  LDCU UR25, c[0x0][0x5a0] ;  /* 0x0000b400ff1977ac */ /* 0x000e620008000800 */
[----:B---3--:R-:W-:Y:S01]  /*20a0*/  UIMAD UR41, UR56, UR10, UR8 ;  /* 0x0000000a382972a4 */ /* 0x008fe2000f8e0208 */
[----:B------:R-:W3:Y:S01]  /*20b0*/  LDCU.64 UR22, c[0x0][0x590] ;  /* 0x0000b200ff1677ac */ /* 0x000ee20008000a00 */
[----:B------:R-:W1:Y:S01]  /*20c0*/  LDCU.64 UR6, c[0x0][0x5b8] ;  /* 0x0000b700ff0677ac */ /* 0x000e620008000a00 */
[----:B------:R-:W1:Y:S01]  /*20d0*/  LDCU.64 UR4, c[0x0][0x5d0] ;  /* 0x0000ba00ff0477ac */ /* 0x000e620008000a00 */
[----:B------:R-:W-:-:S02]  /*20e0*/  UIMAD UR40, UR49, UR11, UR9 ;  /* 0x0000000b312872a4 */ /* 0x000fc4000f8e0209 */
[----:B------:R-:W-:Y:S02]  /*20f0*/  UIADD3 UR43, UPT, UPT, UR62, UR14, URZ ;  /* 0x0000000e3e2b7290 */ /* 0x000fe4000fffe0ff */
[----:B------:R-:W-:Y:S02]  /*2100*/  UIADD3 UR46, UPT, UPT, UR42, 0x20, URZ ;  /* 0x000000202a2e7890 */ /* 0x000fe4000fffe0ff */
[----:B------:R-:W-:Y:S01]  /*2110*/  UIADD3 UR10, UPT, UPT, UR18, 0x20, URZ ;  /* 0x00000020120a7890 */ /* 0x000fe2000fffe0ff */
[----:B----4-:R-:W-:-:S11]  /*2120*/  UMOV UR8, UR37 ;  /* 0x0000002500087c82 */ /* 0x010fd60008000000 */
.L_x_29:
[----:B------:R-:W-:Y:S01]  /*2130*/  @!P2 MOV R3, 0x4000 ;  /* 0x000040000003a802 */ /* 0x000fe20000000f00 */
[----:B------:R-:W-:Y:S01]  /*2140*/  ULEA UR29, UR8, UR38, 0x3 ;  /* 0x00000026081d7291 */ /* 0x000fe2000f8e18ff */
[----:B-12---:R-:W-:Y:S11]  /*2150*/  @P0 BRA `(.L_x_25) ;  /* 0x0000000000100947 */ /* 0x006ff60003800000 */
[----:B-1----:R-:W-:Y:S04]  /*2160*/  MOV R0, UR36 ;  /* 0x0000002400007c02 */ /* 0x002fe80008000f00 */
[----:B------:R-:W-:Y:S04]  /*2170*/  SHF.L.U32 R5, R0, 0x1f, RZ ;  /* 0x0000001f00057819 */ /* 0x000fe800000006ff */
[----:B------:R-:W1:Y:S02]  /*2180*/  SYNCS.PHASECHK.TRANS64.TRYWAIT P0, [UR29+0x60], R5 ;  /* 0x00006005ff0075a7 */ /* 0x000e64000800111d */
[----:B-1----:R-:W-:Y:S05]  /*2190*/  @!P0 BRA `(.L_x_26) ;  /* 0x00000064005c8947 */ /* 0x002fea0003800000 */
.L_x_25:
[----:B------:R2:W-:Y:S01]  /*21a0*/  @!P2 SYNCS.ARRIVE.TRANS64 RZ, [UR29], R3 ;  /* 0x00000003ffffa9a7 */ /* 0x0005e2000800001d */
[----:B------:R-:W-:Y:S04]  /*21b0*/  BSSY.RECONVERGENT B0, `(.L_x_27) ;  /* 0x0000003000007945 */ /* 0x000fe80003800200 */
[----:B------:R-:W-:Y:S05]  /*21c0*/  @P3 BRA `(.L_x_28) ;  /* 0x0000000000043947 */ /* 0x000fea0003800000 */
[----:B-1-3--:R-:W-:Y:S05]  /*21d0*/  BPT.TRAP 0x1 ;  /* 0x000000040000795c */ /* 0x00afea0000300000 */
.L_x_28:
[----:B-1-3--:R-:W-:Y:S05]  /*21e0*/  BSYNC.RECONVERGENT B0 ;  /* 0x0000000000007941 */ /* 0x00afea0003800200 */
.L_x_27:
[----:B------:R-:W-:Y:S02]  /*21f0*/  UIADD3 UR9, UPT, UPT, UR8, 0x1, URZ ;  /* 0x0000000108097890 */ /* 0x000fe4000fffe0ff */
[----:B------:R-:W-:Y:S02]  /*2200*/  USHF.L.U32 UR31, UR14, 0x5, URZ ;  /* 0x000000050e1f7899 */ /* 0x000fe400080006ff */
[----:B------:R-:W-:Y:S02]  /*2210*/  UISETP.NE.AND UP0, UPT, UR9, 0xc, UPT ;  /* 0x0000000c0900788c */ /* 0x000fe4000bf05270 */
[----:B------:R-:W-:Y:S02]  /*2220*/  ULEA UR19, UR8, UR38, 0xd ;  /* 0x0000002608137291 */ /* 0x000fe4000f8e68ff */
[----:B------:R-:W-:Y:S02]  /*2230*/  USEL UR11, URZ, 0x1, UP0 ;  /* 0x00000001ff0b7887 */ /* 0x000fe40008000000 */
[----:B------:R-:W-:Y:S02]  /*2240*/  USEL UR37, UR9, URZ, UP0 ;  /* 0x000000ff09257287 */ /* 0x000fe40008000000 */
[----:B------:R-:W-:Y:S02]  /*2250*/  ULOP3.LUT UR36, UR36, UR11, URZ, 0x3c, !UPT ;  /* 0x0000000b24247292 */ /* 0x000fe4000f8e3cff */
[----:B------:R-:W-:Y:S02]  /*2260*/  ULEA UR9, UR37, UR38, 0x3 ;  /* 0x0000002625097291 */ /* 0x000fe4000f8e18ff */
[----:B------:R-:W-:Y:S02]  /*2270*/  UISETP.NE.AND UP2, UPT, UR15, 0x1, UPT ;  /* 0x000000010f00788c */ /* 0x000fe4000bf45270 */
[----:B------:R-:W-:Y:S01]  /*2280*/  UIADD3 UR32, UP1, UPT, UR52, 0x80, URZ ;  /* 0x0000008034207890 */ /* 0x000fe2000ff3e0ff */
[----:B------:R-:W-:Y:S01]  /*2290*/  MOV R0, UR36 ;  /* 0x0000002400007c02 */ /* 0x000fe20008000f00 */
[----:B------:R-:W-:Y:S02]  /*22a0*/  UISETP.NE.AND UP3, UPT, UR24, 0x1, UPT ;  /* 0x000000011800788c */ /* 0x000fe4000bf65270 */
[----:B------:R-:W-:Y:S01]  /*22b0*/  UIADD3.X UR33, UPT, UPT, URZ, UR53, URZ, UP1, !UPT ;  /* 0x00000035ff217290 */ /* 0x000fe20008ffe4ff */
[----:B--2---:R-:W-:Y:S01]  /*22c0*/  SHF.L.U32 R3, R0, 0x1f, RZ ;  /* 0x0000001f00037819 */ /* 0x004fe200000006ff */
[----:B------:R-:W-:Y:S02]  /*22d0*/  UIADD3 UR28, UPT, UPT, UR19, 0x6800, URZ ;  /* 0x00006800131c7890 */ /* 0x000fe4000fffe0ff */
[----:B------:R-:W-:Y:S01]  /*22e0*/  UIADD3 UR44, UPT, UPT, UR19, 0x7800, URZ ;  /* 0x00007800132c7890 */ /* 0x000fe2000fffe0ff */
[----:B------:R4:W1:Y:S01]  /*22f0*/  SYNCS.PHASECHK.TRANS64.TRYWAIT P0, [UR9+0x60], R3 ;  /* 0x00006003ff0075a7 */ /* 0x0008620008001109 */
[----:B------:R-:W-:Y:S02]  /*2300*/  UIMAD.WIDE.U32 UR8, UR31, UR22, URZ ;  /* 0x000000161f0872a5 */ /* 0x000fe4000f8e00ff */
[----:B------:R-:W-:Y:S02]  /*2310*/  UIADD3 UR34, UP0, UPT, UR52, 0x180, URZ ;  /* 0x0000018034227890 */ /* 0x000fe4000ff1e0ff */
[----:B------:R-:W-:Y:S02]  /*2320*/  UPRMT UR27, UR41, 0x40, UR40 ;  /* 0x00000040291b7896 */ /* 0x000fe40008000028 */
[----:B------:R-:W-:Y:S02]  /*2330*/  UIADD3 UR16, UPT, UPT, UR19, 0x1e800, URZ ;  /* 0x0001e80013107890 */ /* 0x000fe4000fffe0ff */
[----:B------:R-:W-:Y:S02]  /*2340*/  UIADD3.X UR35, UPT, UPT, URZ, UR53, URZ, UP0, !UPT ;  /* 0x00000035ff237290 */ /* 0x000fe400087fe4ff */
[----:B------:R-:W-:Y:S02]  /*2350*/  UPRMT UR27, UR27, 0x5410, URZ ;  /* 0x000054101b1b7896 */ /* 0x000fe400080000ff */
[----:B------:R-:W-:Y:S01]  /*2360*/  UIADD3 UR14, UPT, UPT, UR14, 0x1, URZ ;  /* 0x000000010e0e7890 */ /* 0x000fe2000fffe0ff */
[----:B------:R-:W-:Y:S01]  /*2370*/  UMOV UR50, 0x0 ;  /* 0x0000000000327882 */ /* 0x000fe20000000000 */
[----:B------:R-:W-:Y:S02]  /*2380*/  UMOV UR51, 0x10000000 ;  /* 0x1000000000337882 */ /* 0x000fe40000000000 */
[----:B------:R-:W-:Y:S01]  /*2390*/  UISETP.NE.AND UP0, UPT, UR14, UR43, UPT ;  /* 0x0000002b0e00728c */ /* 0x000fe2000bf05270 */
[----:B------:R-:W-:Y:S01]  /*23a0*/  UMOV UR30, UR42 ;  /* 0x0000002a001e7c82 */ /* 0x000fe20008000000 */
[----:B------:R-:W-:Y:S01]  /*23b0*/  UMOV UR45, UR29 ;  /* 0x0000001d002d7c82 */ /* 0x000fe20008000000 */
[----:B------:R-:W-:Y:S01]  /*23c0*/  UTMALDG.2D [UR28], [UR32], desc[UR50] ;  /* 0x0000321c200075b4 */ /* 0x000fe20008009000 */
[----:B------:R-:W-:Y:S01]  /*23d0*/  UMOV UR47, UR31 ;  /* 0x0000001f002f7c82 */ /* 0x000fe20008000000 */
[----:B------:R-:W-:Y:S01]  /*23e0*/  UMOV UR17, UR29 ;  /* 0x0000001d00117c82 */ /* 0x000fe20008000000 */
[----:B------:R-:W-:Y:S01]  /*23f0*/  UMOV UR8, UR9 ;  /* 0x0000000900087c82 */ /* 0x000fe20008000000 */
[----:B------:R-:W-:Y:S01]  /*2400*/  UMOV UR9, UR29 ;  /* 0x0000001d00097c82 */ /* 0x000fe20008000000 */
[----:B------:R-:W-:Y:S01]  /*2410*/  USHF.R.U32.HI UR11, URZ, UR23, UR8 ;  /* 0x00000017ff0b7299 */ /* 0x000fe20008011608 */
[----:B------:R-:W-:Y:S03]  /*2420*/  UTMALDG.2D [UR44], [UR32], desc[UR50] ;  /* 0x0000322c200075b4 */ /* 0x000fe60008009000 */
[----:B------:R-:W-:Y:S04]  /*2430*/  USEL UR11, UR31, UR11, !UP2 ;  /* 0x0000000b1f0b7287 */ /* 0x000fe8000d000000 */
[----:B------:R-:W-:Y:S07]  /*2440*/  UIMAD.WIDE.U32 UR12, UR11, UR26, URZ ;  /* 0x0000001a0b0c72a5 */ /* 0x000fee000f8e00ff */
[----:B------:R-:W-:Y:S01]  /*2450*/  UMOV UR8, UR13 ;  /* 0x0000000d00087c82 */ /* 0x000fe20008000000 */
[----:B------:R-:W-:Y:S02]  /*2460*/  UIADD3 UR13, UPT, UPT, -UR11, URZ, URZ ;  /* 0x000000ff0b0d7290 */ /* 0x000fe4000fffe1ff */
[----:B------:R-:W-:Y:S02]  /*2470*/  USHF.R.U32.HI UR12, URZ, UR25, UR8 ;  /* 0x00000019ff0c7299 */ /* 0x000fe40008011608 */
[----:B------:R-:W-:Y:S02]  /*2480*/  UIMAD UR13, UR15, UR13, UR31 ;  /* 0x0000000d0f0d72a4 */ /* 0x000fe4000f8e021f */
[----:B------:R-:W-:Y:S02]  /*2490*/  USEL UR21, UR11, UR12, !UP3 ;  /* 0x0000000c0b157287 */ /* 0x000fe4000d800000 */
[----:B------:R-:W-:Y:S02]  /*24a0*/  UIADD3 UR8, UPT, UPT, UR19, 0x1f800, URZ ;  /* 0x0001f80013087890 */ /* 0x000fe4000fffe0ff */
[----:B------:R-:W-:Y:S02]  /*24b0*/  UIADD3 UR12, UPT, UPT, -UR21, URZ, URZ ;  /* 0x000000ff150c7290 */ /* 0x000fe4000fffe1ff */
[----:B------:R-:W-:Y:S02]  /*24c0*/  UIMAD UR19, UR13, UR6, UR4 ;  /* 0x000000060d1372a4 */ /* 0x000fe4000f8e0204 */
[----:B------:R-:W-:Y:S01]  /*24d0*/  UIMAD UR11, UR24, UR12, UR11 ;  /* 0x0000000c180b72a4 */ /* 0x000fe2000f8e020b */
[----:B------:R-:W-:Y:S03]  /*24e0*/  UMOV UR13, UR21 ;  /* 0x00000015000d7c82 */ /* 0x000fe60008000000 */
[----:B------:R-:W-:Y:S03]  /*24f0*/  UIMAD UR20, UR11, UR7, UR5 ;  /* 0x000000070b1472a4 */ /* 0x000fe6000f8e0205 */
[----:B------:R-:W-:Y:S04]  /*2500*/  UMOV UR11, UR19 ;  /* 0x00000013000b7c82 */ /* 0x000fe80008000000 */
[----:B------:R-:W-:Y:S02]  /*2510*/  UMOV UR12, UR20 ;  /* 0x00000014000c7c82 */ /* 0x000fe40008000000 */
[----:B------:R-:W-:Y:S01]  /*2520*/  UTMALDG.4D.IM2COL [UR16], [UR34], UR27 ;  /* 0x00000010220073b4 */ /* 0x000fe2000805801b */
[----:B------:R2:W-:Y:S02]  /*2530*/  UTMALDG.4D.IM2COL [UR8], [UR34], UR27 ;  /* 0x00000008220073b4 */ /* 0x0005e4000805801b */
[----:B--2---:R-:W-:Y:S01]  /*2540*/  UMOV UR8, UR37 ;  /* 0x0000002500087c82 */ /* 0x004fe20008000000 */
[----:B----4-:R-:W-:Y:S05]  /*2550*/  BRA.U UP0, `(.L_x_29) ;  /* 0xfffffff900f47547 */ /* 0x010fea000b83ffff */
.L_x_24:
[----:B------:R-:W-:Y:S01]  /*2560*/  SHF.L.U32 R3, R2, 0x1f, RZ ;  /* 0x0000001f02037819 */ /* 0x000fe200000006ff */
[----:B------:R-:W-:-:S03]  /*2570*/  NOP ;  /* 0x0000000000007918 */ /* 0x000fc60000000000 */
[----:B-12---:R-:W1:Y:S02]  /*2580*/  SYNCS.PHASECHK.TRANS64.TRYWAIT P0, [UR38+0x100], R3 ;  /* 0x00010003ff0075a7 */ /* 0x006e640008001126 */
[----:B-1----:R-:W-:Y:S05]  /*2590*/  @!P0 BRA `(.L_x_30) ;  /* 0x0000006000748947 */ /* 0x002fea0003800000 */
.L_x_119:
[----:B------:R-:W2:Y:S01]  /*25a0*/  LDS.128 R4, [UR38+0x140] ;  /* 0x00014026ff047984 */ /* 0x000ea20008000c00 */
[----:B------:R-:W-:Y:S02]  /*25b0*/  UIADD3 UR4, UPT, UPT, UR38, 0x108, URZ ;  /* 0x0000010826047890 */ /* 0x000fe4000fffe0ff */
[----:B------:R-:W-:Y:S01]  /*25c0*/  UISETP.GE.AND UP0, UPT, UR39, 0x1, UPT ;  /* 0x000000012700788c */ /* 0x000fe2000bf06270 */
[----:B------:R-:W-:Y:S01]  /*25d0*/  @!PT LDS RZ, [RZ] ;  /* 0x00000000fffff984 */ /* 0x000fe20000000800 */
[----:B------:R-:W-:Y:S01]  /*25e0*/  @!PT LDS RZ, [RZ] ;  /* 0x00000000fffff984 */ /* 0x000fe20000000800 */
[----:B------:R-:W-:Y:S01]  /*25f0*/  @!PT LDS RZ, [RZ] ;  /* 0x00000000fffff984 */ /* 0x000fe20000000800 */
[----:B------:R-:W-:Y:S01]  /*2600*/  @!PT LDS RZ, [RZ] ;  /* 0x00000000fffff984 */ /* 0x000fe20000000800 */
[----:B------:R3:W-:Y:S06]  /*2610*/  MEMBAR.ALL.CTA ;  /* 0x0000000000007992 */ /* 0x0007ec0000008000 */
[----:B---3--:R-:W3:Y:S01]  /*2620*/  FENCE.VIEW.ASYNC.S ;  /* 0x00000000000073c6 */ /* 0x008ee20000000000 */
[----:B------:R-:W-:-:S09]  /*2630*/  UPRMT UR4, URZ, 0x654, UR4 ;  /* 0x00000654ff047896 */ /* 0x000fd20008000004 */
[----:B---3--:R-:W-:Y:S01]  /*2640*/  SYNCS.ARRIVE.TRANS64.RED.A1T0 RZ, [UR4], RZ ;  /* 0x000000ffffff79a7 */ /* 0x008fe20008100404 */
[----:B--2---:R-:W-:-:S13]  /*2650*/  LOP3.LUT P0, RZ, R6, 0x1, RZ, 0xc0, !PT ;  /* 0x0000000106ff7812 */ /* 0x004fda000780c0ff */
[----:B------:R-:W-:Y:S01]  /*2660*/  VOTEU.ANY UP1, P0 ;  /* 0x0000000000ff7886 */ /* 0x000fe20000020100 */
[----:B------:R-:W-:-:S13]  /*2670*/  PLOP3.LUT P0, PT, PT, PT, UP1, 0x80, 0x8 ;  /* 0x000000000008781c */ /* 0x000fda0003f0f018 */
[----:B-1----:R-:W-:Y:S02]  /*2680*/  @P0 MOV R0, R4 ;  /* 0x0000000400000202 */ /* 0x002fe40000000f00 */
[----:B------:R-:W-:Y:S02]  /*2690*/  @P0 LOP3.LUT R4, R5, 0xffff, RZ, 0xc0, !PT ;  /* 0x0000ffff05040812 */ /* 0x000fe400078ec0ff */
[----:B------:R-:W-:Y:S02]  /*26a0*/  @P0 R2UR UR6, R0 ;  /* 0x00000000000602ca */ /* 0x000fe400000e0000 */
[----:B------:R-:W-:-:S11]  /*26b0*/  @P0 R2UR UR5, R4 ;  /* 0x00000000040502ca */ /* 0x000fd600000e0000 */
[----:B------:R-:W-:Y:S02]  /*26c0*/  @UP1 UMOV UR55, UR6 ;  /* 0x0000000600371c82 */ /* 0x000fe40008000000 */
[----:B------:R-:W-:Y:S01]  /*26d0*/  @UP1 UMOV UR54, UR5 ;  /* 0x0000000500361c82 */ /* 0x000fe20008000000 */
[----:B------:R-:W-:Y:S05]  /*26e0*/  BRA.U !UP0, `(.L_x_31) ;  /* 0x0000000108d47547 */ /* 0x000fea000b800000 */
[----:B------:R-:W1:Y:S01]  /*26f0*/  LDCU.128 UR16, c[0x0][0xb10] ;  /* 0x00016200ff1077ac */ /* 0x000e620008000c00 */
[----:B------:R-:W2:Y:S01]  /*2700*/  LDCU UR20, c[0x0][0xb20] ;  /* 0x00016400ff1477ac */ /* 0x000ea20008000800 */
[----:B------:R-:W3:Y:S01]  /*2710*/  LDCU UR13, c[0x0][0xb0c] ;  /* 0x00016180ff0d77ac */ /* 0x000ee20008000800 */
[----:B------:R-:W4:Y:S01]  /*2720*/  LDCU.64 UR14, c[0x0][0xb28] ;  /* 0x00016500ff0e77ac */ /* 0x000f220008000a00 */
[----:B------:R-:W-:Y:S02]  /*2730*/  UISETP.NE.AND UP3, UPT, UR39, 0x1, UPT ;  /* 0x000000012700788c */ /* 0x000fe4000bf65270 */
[----:B-1----:R-:W-:Y:S02]  /*2740*/  UIMAD.WIDE.U32 UR4, UR58, UR19, URZ ;  /* 0x000000133a0472a5 */ /* 0x002fe4000f8e00ff */
[----:B------:R-:W-:Y:S02]  /*2750*/  UIMAD.WIDE.U32 UR6, UR59, UR16, URZ ;  /* 0x000000103b0672a5 */ /* 0x000fe4000f8e00ff */
[----:B------:R-:W-:-:S02]  /*2760*/  UISETP.NE.AND UP0, UPT, UR18, 0x1, UPT ;  /* 0x000000011200788c */ /* 0x000fc4000bf05270 */
[----:B------:R-:W-:Y:S01]  /*2770*/  UIMAD.WIDE.U32 UR10, UR54, UR19, URZ ;  /* 0x00000013360a72a5 */ /* 0x000fe2000f8e00ff */
[----:B------:R-:W-:Y:S01]  /*2780*/  UMOV UR4, UR5 ;  /* 0x0000000500047c82 */ /* 0x000fe20008000000 */
[----:B---3--:R-:W-:Y:S02]  /*2790*/  UISETP.NE.AND UP2, UPT, UR13, 0x1, UPT ;  /* 0x000000010d00788c */ /* 0x008fe4000bf45270 */
[----:B--2---:R-:W-:Y:S02]  /*27a0*/  USHF.R.U32.HI UR5, URZ, UR20, UR4 ;  /* 0x00000014ff057299 */ /* 0x004fe40008011604 */
[----:B------:R-:W-:Y:S01]  /*27b0*/  UIMAD.WIDE.U32 UR8, UR55, UR16, URZ ;  /* 0x00000010370872a5 */ /* 0x000fe2000f8e00ff */
[----:B------:R-:W-:Y:S01]  /*27c0*/  UMOV UR4, UR7 ;  /* 0x0000000700047c82 */ /* 0x000fe20008000000 */
[----:B------:R-:W-:Y:S02]  /*27d0*/  USEL UR5, UR58, UR5, !UP0 ;  /* 0x000000053a057287 */ /* 0x000fe4000c000000 */
[----:B------:R-:W-:-:S02]  /*27e0*/  USHF.R.U32.HI UR4, URZ, UR17, UR4 ;  /* 0x00000011ff047299 */ /* 0x000fc40008011604 */
[----:B----4-:R-:W-:Y:S02]  /*27f0*/  UIMAD.WIDE.U32 UR6, UR5, UR14, URZ ;  /* 0x0000000e050672a5 */ /* 0x010fe4000f8e00ff */
[----:B------:R-:W-:Y:S01]  /*2800*/  USEL UR12, UR59, UR4, !UP2 ;  /* 0x000000043b0c7287 */ /* 0x000fe2000d000000 */
[----:B------:R-:W-:Y:S02]  /*2810*/  UMOV UR8, UR9 ;  /* 0x0000000900087c82 */ /* 0x000fe40008000000 */
[----:B------:R-:W-:Y:S01]  /*2820*/  UMOV UR4, UR11 ;  /* 0x0000000b00047c82 */ /* 0x000fe20008000000 */
[----:B------:R-:W-:Y:S01]  /*2830*/  UIMAD.WIDE.U32 UR10, UR12, UR14, URZ ;  /* 0x0000000e0c0a72a5 */ /* 0x000fe2000f8e00ff */
[----:B------:R-:W-:Y:S01]  /*2840*/  UMOV UR6, UR7 ;  /* 0x0000000700067c82 */ /* 0x000fe20008000000 */
[----:B------:R-:W-:Y:S02]  /*2850*/  USHF.R.U32.HI UR4, URZ, UR20, UR4 ;  /* 0x00000014ff047299 */ /* 0x000fe40008011604 */
[----:B------:R-:W-:-:S02]  /*2860*/  @UP3 USHF.R.U32.HI UR5, URZ, UR15, UR6 ;  /* 0x0000000fff053299 */ /* 0x000fc40008011606 */
[----:B------:R-:W-:Y:S01]  /*2870*/  USHF.R.U32.HI UR17, URZ, UR17, UR8 ;  /* 0x00000011ff117299 */ /* 0x000fe20008011608 */
[----:B------:R-:W-:Y:S01]  /*2880*/  UMOV UR6, UR11 ;  /* 0x0000000b00067c82 */ /* 0x000fe20008000000 */
[----:B------:R-:W-:Y:S02]  /*2890*/  USEL UR4, UR54, UR4, !UP0 ;  /* 0x0000000436047287 */ /* 0x000fe4000c000000 */
[----:B------:R-:W-:Y:S02]  /*28a0*/  @UP3 USHF.R.U32.HI UR12, URZ, UR15, UR6 ;  /* 0x0000000fff0c3299 */ /* 0x000fe40008011606 */
[----:B------:R-:W-:Y:S02]  /*28b0*/  UIMAD UR6, UR39, UR5, URZ ;  /* 0x00000005270672a4 */ /* 0x000fe4000f8e02ff */
[----:B------:R-:W-:Y:S02]  /*28c0*/  USEL UR5, UR55, UR17, !UP2 ;  /* 0x0000001137057287 */ /* 0x000fe4000d000000 */
[----:B------:R-:W-:-:S02]  /*28d0*/  UIMAD UR8, UR39, UR12, URZ ;  /* 0x0000000c270872a4 */ /* 0x000fc4000f8e02ff */
[----:B------:R-:W-:Y:S02]  /*28e0*/  UISETP.GE.AND UP0, UPT, UR4, UR6, UPT ;  /* 0x000000060400728c */ /* 0x000fe4000bf06270 */
[----:B------:R-:W-:Y:S02]  /*28f0*/  UIMAD.WIDE.U32 UR6, UR4, UR14, URZ ;  /* 0x0000000e040672a5 */ /* 0x000fe4000f8e00ff */
[----:B------:R-:W-:Y:S02]  /*2900*/  UISETP.GE.OR UP0, UPT, UR5, UR8, UP0 ;  /* 0x000000080500728c */ /* 0x000fe40008706670 */
[----:B------:R-:W-:Y:S02]  /*2910*/  UIMAD.WIDE.U32 UR8, UR5, UR14, URZ ;  /* 0x0000000e050872a5 */ /* 0x000fe4000f8e00ff */
[----:B------:R-:W-:Y:S01]  /*2920*/  UIADD3 UR10, UPT, UPT, -UR4, URZ, URZ ;  /* 0x000000ff040a7290 */ /* 0x000fe2000fffe1ff */
[----:B------:R-:W-:Y:S02]  /*2930*/  UMOV UR6, UR7 ;  /* 0x0000000700067c82 */ /* 0x000fe40008000000 */
[----:B------:R-:W-:-:S02]  /*2940*/  USHF.R.U32.HI UR6, URZ, UR15, UR6 ;  /* 0x0000000fff067299 */ /* 0x000fc40008011606 */
[----:B------:R-:W-:Y:S02]  /*2950*/  UIMAD UR10, UR18, UR10, UR54 ;  /* 0x0000000a120a72a4 */ /* 0x000fe4000f8e0236 */
[----:B------:R-:W-:Y:S01]  /*2960*/  USEL UR6, UR4, UR6, !UP3 ;  /* 0x0000000604067287 */ /* 0x000fe2000d800000 */
[----:B------:R-:W-:Y:S01]  /*2970*/  @!UP0 UMOV UR7, UR9 ;  /* 0x0000000900078c82 */ /* 0x000fe20008000000 */
[----:B------:R-:W-:Y:S02]  /*2980*/  UIADD3 UR9, UPT, UPT, -UR5, URZ, URZ ;  /* 0x000000ff05097290 */ /* 0x000fe4000fffe1ff */
[----:B------:R-:W-:Y:S02]  /*2990*/  @!UP0 USHF.R.U32.HI UR7, URZ, UR15, UR7 ;  /* 0x0000000fff078299 */ /* 0x000fe40008011607 */
[----:B------:R-:W-:Y:S02]  /*29a0*/  UIADD3 UR8, UPT, UPT, -UR6, URZ, URZ ;  /* 0x000000ff06087290 */ /* 0x000fe4000fffe1ff */
[----:B------:R-:W-:-:S02]  /*29b0*/  @!UP0 USEL UR7, UR5, UR7, !UP3 ;  /* 0x0000000705078287 */ /* 0x000fc4000d800000 */
[----:B------:R-:W-:Y:S02]  /*29c0*/  UIMAD UR8, UR39, UR8, UR4 ;  /* 0x00000008270872a4 */ /* 0x000fe4000f8e0204 */
[----:B------:R-:W-:Y:S02]  /*29d0*/  @!UP0 UIADD3 UR6, UPT, UPT, UR6, -UR7, URZ ;  /* 0x8000000706068290 */ /* 0x000fe4000fffe0ff */
[----:B------:R-:W-:Y:S02]  /*29e0*/  @!UP0 UIMAD UR7, UR8, UR12, UR7 ;  /* 0x0000000c080782a4 */ /* 0x000fe4000f8e0207 */
[----:B------:R-:W-:Y:S02]  /*29f0*/  @!UP0 UIMAD UR4, UR39, UR6, UR5 ;  /* 0x00000006270482a4 */ /* 0x000fe4000f8e0205 */
[----:B------:R-:W-:Y:S02]  /*2a00*/  UIMAD UR6, UR13, UR9, UR55 ;  /* 0x000000090d0672a4 */ /* 0x000fe4000f8e0237 */
[----:B------:R-:W-:Y:S01]  /*2a10*/  UIMAD UR54, UR4, UR18, UR10 ;  /* 0x00000012043672a4 */ /* 0x000fe2000f8e020a */
[----:B------:R-:W-:-:S02]  /*2a20*/  @!UP0 UMOV UR5, UR7 ;  /* 0x0000000700058c82 */ /* 0x000fc40008000000 */
[----:B------:R-:W-:-:S12]  /*2a30*/  UIMAD UR55, UR5, UR13, UR6 ;  /* 0x0000000d053772a4 */ /* 0x000fd8000f8e0206 */
.L_x_31:
        /* <DEDUP_REMOVED lines=20> */
.L_x_32:
[----:B------:R-:W-:Y:S02]  /*2b80*/  R2UR UR5, R57 ;  /* 0x00000000390572ca */ /* 0x000fe400000e0000 */
[----:B------:R-:W-:Y:S02]  /*2b90*/  R2UR UR4, R56 ;  /* 0x00000000380472ca */ /* 0x000fe400000e0000 */
[----:B------:R-:W-:Y:S02]  /*2ba0*/  PLOP3.LUT P1, PT, PT, PT, PT, 0x80, 0x8 ;  /* 0x000000000008781c */ /* 0x000fe40003f2f070 */
[----:B------:R-:W-:-:S07]  /*2bb0*/  LOP3.LUT R2, R2, 0x1, RZ, 0x3c, !PT ;  /* 0x0000000102027812 */ /* 0x000fce00078e3cff */
[----:B------:R-:W-:Y:S02]  /*2bc0*/  UIADD3 UR28, UPT, UPT, UR55, UR5, URZ ;  /* 0x00000005371c7290 */ /* 0x000fe4000fffe0ff */
[----:B------:R-:W-:Y:S01]  /*2bd0*/  UIADD3 UR23, UPT, UPT, UR54, UR4, URZ ;  /* 0x0000000436177290 */ /* 0x000fe2000fffe0ff */
[----:B------:R-:W-:Y:S11]  /*2be0*/  BRA.U UP1, `(.L_x_33) ;  /* 0xffffffe9016c7547 */ /* 0x000ff6000b83ffff */
[----:B------:R-:W-:Y:S01]  /*2bf0*/  UIADD3 UR38, UPT, UPT, UR38, 0x60, URZ ;  /* 0x0000006026267890 */ /* 0x000fe2000fffe0ff */
[----:B------:R-:W-:-:S03]  /*2c00*/  MOV R3, UR36 ;  /* 0x0000002400037c02 */ /* 0x000fc60008000f00 */
[----:B------:R-:W-:Y:S01]  /*2c10*/  ULEA UR4, UR37, UR38, 0x3 ;  /* 0x0000002625047291 */ /* 0x000fe2000f8e18ff */
[----:B------:R-:W-:-:S08]  /*2c20*/  SHF.L.U32 R3, R3, 0x1f, RZ ;  /* 0x0000001f03037819 */ /* 0x000fd000000006ff */
[----:B------:R-:W1:Y:S02]  /*2c30*/  SYNCS.PHASECHK.TRANS64.TRYWAIT P0, [UR4], R3 ;  /* 0x00000003ff0075a7 */ /* 0x000e640008001104 */
[----:B-1----:R-:W-:Y:S05]  /*2c40*/  @!P0 BRA `(.L_x_34) ;  /* 0x0000005800e08947 */ /* 0x002fea0003800000 */
.L_x_121:
[----:B------:R-:W-:-:S04]  /*2c50*/  UIADD3 UR4, UPT, UPT, UR37, 0x1, URZ ;  /* 0x0000000125047890 */ /* 0x000fc8000fffe0ff */
[----:B------:R-:W-:-:S04]  /*2c60*/  UISETP.NE.AND UP0, UPT, UR4, 0xc, UPT ;  /* 0x0000000c0400788c */ /* 0x000fc8000bf05270 */
[----:B------:R-:W-:Y:S02]  /*2c70*/  USEL UR5, URZ, 0x1, UP0 ;  /* 0x00000001ff057887 */ /* 0x000fe40008000000 */
[----:B------:R-:W-:Y:S02]  /*2c80*/  USEL UR4, UR4, URZ, UP0 ;  /* 0x000000ff04047287 */ /* 0x000fe40008000000 */
[----:B------:R-:W-:Y:S02]  /*2c90*/  ULOP3.LUT UR6, UR36, UR5, URZ, 0x3c, !UPT ;  /* 0x0000000524067292 */ /* 0x000fe4000f8e3cff */
[----:B------:R-:W-:-:S04]  /*2ca0*/  ULEA UR5, UR4, UR38, 0x3 ;  /* 0x0000002604057291 */ /* 0x000fc8000f8e18ff */
[----:B-1----:R-:W-:-:S04]  /*2cb0*/  MOV R3, UR6 ;  /* 0x0000000600037c02 */ /* 0x002fc80008000f00 */
[----:B------:R-:W-:-:S04]  /*2cc0*/  SHF.L.U32 R3, R3, 0x1f, RZ ;  /* 0x0000001f03037819 */ /* 0x000fc800000006ff */
[----:B------:R-:W1:Y:S02]  /*2cd0*/  SYNCS.PHASECHK.TRANS64.TRYWAIT P0, [UR5], R3 ;  /* 0x00000003ff0075a7 */ /* 0x000e640008001105 */
[----:B-1----:R-:W-:Y:S05]  /*2ce0*/  @!P0 BRA `(.L_x_35) ;  /* 0x0000005800d08947 */ /* 0x002fea0003800000 */
.L_x_123:
        /* <DEDUP_REMOVED lines=10> */
.L_x_125:
        /* <DEDUP_REMOVED lines=10> */
.L_x_127:
        /* <DEDUP_REMOVED lines=10> */
.L_x_129:
        /* <DEDUP_REMOVED lines=10> */
.L_x_131:
        /* <DEDUP_REMOVED lines=10> */
.L_x_133:
        /* <DEDUP_REMOVED lines=10> */
.L_x_135:
        /* <DEDUP_REMOVED lines=10> */
.L_x_137:
        /* <DEDUP_REMOVED lines=10> */
.L_x_139:
        /* <DEDUP_REMOVED lines=10> */
.L_x_141:
[----:B------:R-:W-:-:S04]  /*3290*/  UIADD3 UR4, UPT, UPT, UR4, 0x1, URZ ;  /* 0x0000000104047890 */ /* 0x000fc8000fffe0ff */
[----:B------:R-:W-:-:S04]  /*32a0*/  UISETP.NE.AND UP0, UPT, UR4, 0xc, UPT ;  /* 0x0000000c0400788c */ /* 0x000fc8000bf05270 */
[----:B------:R-:W-:Y:S02]  /*32b0*/  USEL UR5, URZ, 0x1, UP0 ;  /* 0x00000001ff057887 */ /* 0x000fe40008000000 */
[----:B------:R-:W-:Y:S02]  /*32c0*/  USEL UR4, UR4, URZ, UP0 ;  /* 0x000000ff04047287 */ /* 0x000fe40008000000 */
[----:B------:R-:W-:Y:S02]  /*32d0*/  ULOP3.LUT UR5, UR6, UR5, URZ, 0x3c, !UPT ;  /* 0x0000000506057292 */ /* 0x000fe4000f8e3cff */
[----:B------:R-:W-:-:S04]  /*32e0*/  ULEA UR4, UR4, UR38, 0x3 ;  /* 0x0000002604047291 */ /* 0x000fc8000f8e18ff */
[----:B------:R-:W-:Y:S02]  /*32f0*/  IMAD.U32 R2, RZ, RZ, UR5 ;  /* 0x00000005ff027e24 */ /* 0x000fe4000f8e00ff */
[----:B-1----:R-:W-:-:S03]  /*3300*/  MOV R0, UR4 ;  /* 0x0000000400007c02 */ /* 0x002fc60008000f00 */
[----:B------:R-:W-:-:S07]  /*3310*/  SHF.L.U32 R3, R2, 0x1f, RZ ;  /* 0x0000001f02037819 */ /* 0x000fce00000006ff */
.L_x_45:
[----:B-1----:R1:W2:Y:S02]  /*3320*/  SYNCS.PHASECHK.TRANS64.TRYWAIT P0, [R0+URZ], R3 ;  /* 0x00000003000075a7 */ /* 0x0022a400080011ff */
[----:B--2---:R-:W-:Y:S05]  /*3330*/  @!P0 NANOSLEEP.SYNCS 0x989680 ;  /* 0x009896800000895d */ /* 0x004fea0003900000 */
[----:B------:R-:W2:Y:S02]  /*3340*/  @!P0 SYNCS.PHASECHK.TRANS64 P0, [R0+URZ], R3 ;  /* 0x00000003000085a7 */ /* 0x000ea400080010ff */
[----:B--2---:R-:W-:Y:S05]  /*3350*/  @P0 EXIT ;  /* 0x000000000000094d */ /* 0x004fea0003800000 */
[----:B------:R-:W-:Y:S05]  /*3360*/  BRA `(.L_x_45) ;  /* 0xfffffffc00ec7947 */ /* 0x000fea000383ffff */
.L_x_17:
[----:B------:R-:W2:Y:S02]  /*3370*/  S2UR UR4, SR_CgaCtaId ;  /* 0x00000000000479c3 */ /* 0x000ea40000008800 */
[----:B--2---:R-:W-:-:S04]  /*3380*/  UISETP.NE.AND UP0, UPT, UR4, URZ, UPT ;  /* 0x000000ff0400728c */ /* 0x004fc8000bf05270 */
[----:B------:R-:W-:-:S09]  /*3390*/  UISETP.NE.OR UP0, UPT, UR15, 0x1, UP0 ;  /* 0x000000010f00788c */ /* 0x000fd20008705670 */
[----:B------:R-:W-:Y:S05]  /*33a0*/  BRA.U UP0, `(.L_x_46) ;  /* 0x0000000100b47547 */ /* 0x000fea000b800000 */
[----:B------:R-:W2:Y:S01]  /*33b0*/  S2UR UR5, SR_CgaCtaId ;  /* 0x00000000000579c3 */ /* 0x000ea20000008800 */
[----:B------:R-:W-:Y:S01]  /*33c0*/  UMOV UR4, 0x400 ;  /* 0x0000040000047882 */ /* 0x000fe20000000000 */
[----:B------:R-:W-:Y:S01]  /*33d0*/  HFMA2 R3, -RZ, RZ, 0, 5.9604644775390625e-08 ;  /* 0x00000001ff037431 */ /* 0x000fe200000001ff */
[----:B------:R-:W-:Y:S01]  /*33e0*/  ISETP.NE.AND P0, PT, R0, RZ, PT ;  /* 0x000000ff0000720c */ /* 0x000fe20003f05270 */
[----:B------:R-:W-:Y:S01]  /*33f0*/  IMAD.MOV.U32 R8, RZ, RZ, RZ ;  /* 0x000000ffff087224 */ /* 0x000fe200078e00ff */
[----:B--2---:R-:W-:-:S04]  /*3400*/  ULEA UR4, UR5, UR4, 0x18 ;  /* 0x0000000405047291 */ /* 0x004fc8000f8ec0ff */
[----:B------:R-:W-:Y:S02]  /*3410*/  UIADD3 UR5, UPT, UPT, UR4, 0x108, URZ ;  /* 0x0000010804057890 */ /* 0x000fe4000fffe0ff */
[----:B------:R-:W-:Y:S02]  /*3420*/  UIADD3 UR8, UPT, UPT, UR4, 0x100, URZ ;  /* 0x0000010004087890 */ /* 0x000fe4000fffe0ff */
[----:B------:R-:W-:-:S12]  /*3430*/  UPRMT UR5, URZ, 0x654, UR5 ;  /* 0x00000654ff057896 */ /* 0x000fd80008000005 */
.L_x_49:
[----:B------:R-:W-:Y:S01]  /*3440*/  SHF.L.U32 R7, R3, 0x1f, RZ ;  /* 0x0000001f03077819 */ /* 0x000fe200000006ff */
[----:B------:R-:W-:Y:S02]  /*3450*/  IMAD.U32 R9, RZ, RZ, UR8 ;  /* 0x00000008ff097e24 */ /* 0x000fe4000f8e00ff */
[----:B------:R-:W-:Y:S01]  /*3460*/  @!P0 IMAD.MOV.U32 R5, RZ, RZ, 0x10 ;  /* 0x00000010ff058424 */ /* 0x000fe200078e00ff */
[----:B------:R-:W2:Y:S02]  /*3470*/  SYNCS.PHASECHK.TRANS64.TRYWAIT P1, [UR4+0x108], R7 ;  /* 0x00010807ff0075a7 */ /* 0x000ea40008021104 */
[----:B------:R-:W-:-:S04]  /*3480*/  PRMT R9, R0, 0x654, R9 ;  /* 0x0000065400097816 */ /* 0x000fc80000000009 */
[----:B------:R-:W-:Y:S01]  /*3490*/  SEL R2, R9, R2, !P0 ;  /* 0x0000000209027207 */ /* 0x000fe20004000000 */
[----:B--2---:R-:W-:Y:S06]  /*34a0*/  @!P1 BRA `(.L_x_47) ;  /* 0x0000005400d09947 */ /* 0x004fec0003800000 */
.L_x_143:
[----:B------:R-:W-:Y:S01]  /*34b0*/  UIADD3 UR6, UPT, UPT, UR4, 0x140, URZ ;  /* 0x0000014004067890 */ /* 0x000fe2000fffe0ff */
[----:B------:R3:W-:Y:S01]  /*34c0*/  @!P0 SYNCS.ARRIVE.TRANS64.RED RZ, [R2+URZ], R5 ;  /* 0x0000000502ff89a7 */ /* 0x0007e200080004ff */
[----:B------:R-:W-:Y:S01]  /*34d0*/  UIADD3 UR7, UPT, UPT, UR4, 0x100, URZ ;  /* 0x0000010004077890 */ /* 0x000fe2000fffe0ff */
[----:B------:R-:W-:-:S08]  /*34e0*/  LOP3.LUT R3, R3, 0x1, RZ, 0x3c, !PT ;  /* 0x0000000103037812 */ /* 0x000fd000078e3cff */
[----:B------:R-:W-:Y:S06]  /*34f0*/  UGETNEXTWORKID.BROADCAST [UR6], [UR7] ;  /* 0x00000000060073ca */ /* 0x000fec0008000100 */
[----:B---3--:R-:W-:-:S04]  /*3500*/  SHF.L.U32 R5, R8, 0x1f, RZ ;  /* 0x0000001f08057819 */ /* 0x008fc800000006ff */
[----:B------:R-:W3:Y:S02]  /*3510*/  SYNCS.PHASECHK.TRANS64.TRYWAIT P1, [UR4+0x100], R5 ;  /* 0x00010005ff0075a7 */ /* 0x000ee40008021104 */
[----:B---3--:R-:W-:Y:S05]  /*3520*/  @!P1 BRA `(.L_x_48) ;  /* 0x0000005400c89947 */ /* 0x008fea0003800000 */
.L_x_145:
[----:B--2---:R-:W2:Y:S01]  /*3530*/  LDS.128 R4, [UR4+0x140] ;  /* 0x00014004ff047984 */ /* 0x004ea20008000c00 */
[----:B------:R-:W-:Y:S01]  /*3540*/  LOP3.LUT R8, R8, 0x1, RZ, 0x3c, !PT ;  /* 0x0000000108087812 */ /* 0x000fe200078e3cff */
[----:B------:R-:W-:Y:S01]  /*3550*/  @!PT LDS RZ, [RZ] ;  /* 0x00000000fffff984 */ /* 0x000fe20000000800 */
[----:B------:R-:W-:Y:S01]  /*3560*/  @!PT LDS RZ, [RZ] ;  /* 0x00000000fffff984 */ /* 0x000fe20000000800 */
[----:B------:R-:W-:Y:S01]  /*3570*/  @!PT LDS RZ, [RZ] ;  /* 0x00000000fffff984 */ /* 0x000fe20000000800 */
[----:B------:R-:W-:Y:S01]  /*3580*/  @!PT LDS RZ, [RZ] ;  /* 0x00000000fffff984 */ /* 0x000fe20000000800 */
[----:B------:R3:W-:Y:S06]  /*3590*/  MEMBAR.ALL.CTA ;  /* 0x0000000000007992 */ /* 0x0007ec0000008000 */
[----:B---3--:R-:W3:Y:S02]  /*35a0*/  FENCE.VIEW.ASYNC.S ;  /* 0x00000000000073c6 */ /* 0x008ee40000000000 */
[----:B---3--:R-:W-:Y:S01]  /*35b0*/  SYNCS.ARRIVE.TRANS64.RED.A1T0 RZ, [UR5], RZ ;  /* 0x000000ffffff79a7 */ /* 0x008fe20008100405 */
[----:B--2---:R-:W-:-:S13]  /*35c0*/  LOP3.LUT P1, RZ, R6, 0x1, RZ, 0xc0, !PT ;  /* 0x0000000106ff7812 */ /* 0x004fda000782c0ff */
[----:B------:R-:W-:Y:S05]  /*35d0*/  @P1 BRA `(.L_x_49) ;  /* 0xfffffffc00981947 */ /* 0x000fea000383ffff */
[----:B------:R-:W-:-:S04]  /*35e0*/  SHF.L.U32 R0, R3, 0x1f, RZ ;  /* 0x0000001f03007819 */ /* 0x000fc800000006ff */
[----:B------:R-:W2:Y:S02]  /*35f0*/  SYNCS.PHASECHK.TRANS64 P0, [UR4+0x108], R0 ;  /* 0x00010800ff0075a7 */ /* 0x000ea40008001004 */
[----:B-12---:R-:W-:Y:S05]  /*3600*/  @P0 EXIT ;  /* 0x000000000000094d */ /* 0x006fea0003800000 */
[----:B------:R-:W-:-:S07]  /*3610*/  MOV R0, UR4 ;  /* 0x0000000400007c02 */ /* 0x000fce0008000f00 */
.L_x_50:
[----:B-1----:R-:W-:-:S04]  /*3620*/  SHF.L.U32 R5, R3, 0x1f, RZ ;  /* 0x0000001f03057819 */ /* 0x002fc800000006ff */
[----:B------:R1:W2:Y:S03]  /*3630*/  SYNCS.PHASECHK.TRANS64.TRYWAIT P0, [R0+URZ+0x108], R5 ;  /* 0x00010805000075a7 */ /* 0x0002a600080011ff */
[----:B--2---:R-:W-:Y:S05]  /*3640*/  @!P0 NANOSLEEP.SYNCS 0x989680 ;  /* 0x009896800000895d */ /* 0x004fea0003900000 */
[----:B------:R-:W2:Y:S02]  /*3650*/  @!P0 SYNCS.PHASECHK.TRANS64 P0, [R0+URZ+0x108], R5 ;  /* 0x00010805000085a7 */ /* 0x000ea400080010ff */
[----:B--2---:R-:W-:Y:S05]  /*3660*/  @P0 EXIT ;  /* 0x000000000000094d */ /* 0x004fea0003800000 */
[----:B------:R-:W-:Y:S05]  /*3670*/  BRA `(.L_x_50) ;  /* 0xfffffffc00e87947 */ /* 0x000fea000383ffff */
.L_x_46:
[----:B------:R-:W-:-:S09]  /*3680*/  UISETP.NE.AND UP0, UPT, UR15, URZ, UPT ;  /* 0x000000ff0f00728c */ /* 0x000fd2000bf05270 */
[----:B------:R-:W-:Y:S05]  /*3690*/  BRA.U UP0, `(.L_x_51) ;  /* 0x0000000d00847547 */ /* 0x000fea000b800000 */
[----:B------:R-:W2:Y:S01]  /*36a0*/  S2UR UR7, SR_CgaCtaId ;  /* 0x00000000000779c3 */ /* 0x000ea20000008800 */
[----:B------:R-:W-:Y:S01]  /*36b0*/  UMOV UR4, 0x40 ;  /* 0x0000004000047882 */ /* 0x000fe20000000000 */
[----:B------:R-:W-:Y:S01]  /*36c0*/  NOP ;  /* 0x0000000000007918 */ /* 0x000fe20000000000 */
[----:B------:R-:W-:Y:S01]  /*36d0*/  UMOV UR6, 0x400 ;  /* 0x0000040000067882 */ /* 0x000fe20000000000 */
[----:B--2---:R-:W-:Y:S02]  /*36e0*/  ULEA UR5, UR7, UR4, 0x18 ;  /* 0x0000000407057291 */ /* 0x004fe4000f8ec0ff */
[----:B------:R-:W-:-:S07]  /*36f0*/  ULEA UR6, UR7, UR6, 0x18 ;  /* 0x0000000607067291 */ /* 0x000fce000f8ec0ff */
[----:B------:R-:W2:Y:S02]  /*3700*/  LDS.U8 R0, [UR5+0x1c] ;  /* 0x00001c05ff007984 */ /* 0x000ea40008000000 */
[----:B--2---:R-:W-:-:S13]  /*3710*/  ISETP.NE.AND P0, PT, R0, RZ, PT ;  /* 0x000000ff0000720c */ /* 0x004fda0003f05270 */
[----:B------:R-:W-:Y:S05]  /*3720*/  @P0 BRA `(.L_x_52) ;  /* 0x0000000000580947 */ /* 0x000fea0003800000 */
[----:B------:R-:W-:-:S13]  /*3730*/  ELECT P0, URZ, PT ;  /* 0x0000000000ff782f */ /* 0x000fda0003800000 */
[----:B------:R-:W-:Y:S05]  /*3740*/  @!P0 BRA `(.L_x_53) ;  /* 0x0000000000608947 */ /* 0x000fea0003800000 */
[----:B------:R-:W-:Y:S01]  /*3750*/  UMOV UR4, 0x10 ;  /* 0x0000001000047882 */ /* 0x000fe20000000000 */
[----:B------:R-:W-:Y:S01]  /*3760*/  HFMA2 R0, -RZ, RZ, 0, 5.9604644775390625e-08 ;  /* 0x00000001ff007431 */ /* 0x000fe200000001ff */
[----:B------:R-:W-:-:S03]  /*3770*/  MOV R2, 0xffff ;  /* 0x0000ffff00027802 */ /* 0x000fc60000000f00 */
[----:B------:R-:W-:Y:S04]  /*3780*/  DEPBAR.LE SB2, 0x36 ;  /* 0x0000ad800000791a */ /* 0x000fe80000000000 */
[----:B------:R-:W2:Y:S02]  /*3790*/  UTCATOMSWS.FIND_AND_SET.ALIGN UP0, UR4, UR4 ;  /* 0x00000004000475e3 */ /* 0x000ea40008000800 */
[----:B--2---:R-:W-:Y:S01]  /*37a0*/  MOV R3, UR4 ;  /* 0x0000000400037c02 */ /* 0x004fe20008000f00 */
[----:B------:R-:W-:Y:S06]  /*37b0*/  BRA.U UP0, `(.L_x_54) ;  /* 0x0000000100187547 */ /* 0x000fec000b800000 */
.L_x_55:
[----:B------:R-:W-:Y:S05]  /*37c0*/  NANOSLEEP 0x64 ;  /* 0x000000640000795d */ /* 0x000fea0003800000 */
[----:B------:R-:W-:-:S05]  /*37d0*/  UMOV UR4, 0x10 ;  /* 0x0000001000047882 */ /* 0x000fca0000000000 */
[----:B------:R-:W-:Y:S04]  /*37e0*/  DEPBAR.LE SB2, 0x36 ;  /* 0x0000ad800000791a */ /* 0x000fe80000000000 */
[----:B------:R-:W2:Y:S02]  /*37f0*/  UTCATOMSWS.FIND_AND_SET.ALIGN UP0, UR4, UR4 ;  /* 0x00000004000475e3 */ /* 0x000ea40008000800 */
[----:B--2---:R-:W-:Y:S01]  /*3800*/  MOV R3, UR4 ;  /* 0x0000000400037c02 */ /* 0x004fe20008000f00 */
[----:B------:R-:W-:Y:S05]  /*3810*/  BRA.U !UP0, `(.L_x_55) ;  /* 0xfffffffd08e87547 */ /* 0x000fea000b83ffff */
.L_x_54:
[-C--:B------:R-:W-:Y:S02]  /*3820*/  SHF.L.U32 R2, R2, R3.reuse, RZ ;  /* 0x0000000302027219 */ /* 0x080fe400000006ff */
[----:B------:R-:W-:Y:S01]  /*3830*/  SHF.L.U32 R0, R0, R3, RZ ;  /* 0x0000000300007219 */ /* 0x000fe200000006ff */
[----:B------:R-:W-:Y:S02]  /*3840*/  IMAD.SHL.U32 R3, R3, 0x20, RZ ;  /* 0x0000002003037824 */ /* 0x000fe400078e00ff */
[----:B------:R2:W-:Y:S04]  /*3850*/  ATOMS.OR RZ, [UR5+0x14], R2 ;  /* 0x00001402ffff798c */ /* 0x0005e8000b000005 */
[----:B------:R2:W-:Y:S04]  /*3860*/  ATOMS.OR RZ, [UR5+0x18], R0 ;  /* 0x00001800ffff798c */ /* 0x0005e8000b000005 */
[----:B------:R2:W-:Y:S01]  /*3870*/  STS [UR6+0x150], R3 ;  /* 0x00015003ff007988 */ /* 0x0005e20008000806 */
[----:B------:R-:W-:Y:S05]  /*3880*/  BRA `(.L_x_53) ;  /* 0x0000000000107947 */ /* 0x000fea0003800000 */
.L_x_52:
[----:B------:R-:W-:Y:S02]  /*3890*/  MOV R0, 0xffffffff ;  /* 0xffffffff00007802 */ /* 0x000fe40000000f00 */
[----:B------:R-:W-:-:S03]  /*38a0*/  MOV R2, 0x38d0 ;  /* 0x000038d000027802 */ /* 0x000fc60000000f00 */
[----:B------:R2:W-:Y:S04]  /*38b0*/  STS [UR6+0x150], R0 ;  /* 0x00015000ff007988 */ /* 0x0005e80008000806 */
[----:B-12--5:R-:W-:Y:S05]  /*38c0*/  CALL.REL.NOINC `($__internal_1_$__cuda_sm10x_tcgen05_guardrail_trap_phase_invalid_during_alloc) ;  /* 0x00000058005c7944 */ /* 0x026fea0003c00000 */
.L_x_53:
[----:B------:R-:W-:Y:S05]  /*38d0*/  WARPSYNC.ALL ;  /* 0x0000000000007948 */ /* 0x000fea0003800000 */
[----:B------:R-:W3:Y:S01]  /*38e0*/  S2UR UR4, SR_CgaCtaId ;  /* 0x00000000000479c3 */ /* 0x000ee20000008800 */
[----:B------:R-:W-:Y:S01]  /*38f0*/  UMOV UR21, 0x400 ;  /* 0x0000040000157882 */ /* 0x000fe20000000000 */
[----:B------:R-:W-:-:S06]  /*3900*/  NOP ;  /* 0x0000000000007918 */ /* 0x000fcc0000000000 */
[----:B------:R-:W-:Y:S06]  /*3910*/  BAR.ARV 0x6, 0xa0 ;  /* 0x0182800000007b1d */ /* 0x000fec0000002000 */
[----:B------:R-:W4:Y:S01]  /*3920*/  LDCU UR5, c[0x0][0x390] ;  /* 0x00007200ff0577ac */ /* 0x000f220008000800 */
[----:B------:R-:W-:Y:S01]  /*3930*/  IMAD.MOV.U32 R8, RZ, RZ, 0x1 ;  /* 0x00000001ff087424 */ /* 0x000fe200078e00ff */
[----:B------:R-:W1:Y:S01]  /*3940*/  LDCU UR7, c[0x0][0x390] ;  /* 0x00007200ff0777ac */ /* 0x000e620008000800 */
[----:B------:R-:W-:Y:S01]  /*3950*/  UMOV UR24, URZ ;  /* 0x000000ff00187c82 */ /* 0x000fe20008000000 */
[----:B------:R-:W-:Y:S01]  /*3960*/  UMOV UR18, URZ ;  /* 0x000000ff00127c82 */ /* 0x000fe20008000000 */
[----:B---3--:R-:W-:Y:S01]  /*3970*/  ULEA UR21, UR4, UR21, 0x18 ;  /* 0x0000001504157291 */ /* 0x008fe2000f8ec0ff */
[----:B------:R-:W-:Y:S01]  /*3980*/  UMOV UR32, 0x0 ;  /* 0x0000000000207882 */ /* 0x000fe20000000000 */
[----:B------:R-:W-:-:S02]  /*3990*/  UMOV UR33, 0x4118910 ;  /* 0x0411891000217882 */ /* 0x000fc40000000000 */
[----:B------:R-:W-:Y:S02]  /*39a0*/  UIADD3 UR4, UPT, UPT, UR21, 0x6800, URZ ;  /* 0x0000680015047890 */ /* 0x000fe4000fffe0ff */
[----:B------:R-:W-:Y:S02]  /*39b0*/  UIADD3 UR6, UPT, UPT, UR21, 0x1e800, URZ ;  /* 0x0001e80015067890 */ /* 0x000fe4000fffe0ff */
[----:B----4-:R-:W-:Y:S01]  /*39c0*/  UIADD3 UR5, UPT, UPT, UR5, 0x1f, URZ ;  /* 0x0000001f05057890 */ /* 0x010fe2000fffe0ff */
[----:B------:R-:W2:Y:S01]  /*39d0*/  LDS R9, [UR21+0x150] ;  /* 0x00015015ff097984 */ /* 0x000ea20008000800 */
[----:B------:R-:W-:Y:S02]  /*39e0*/  USHF.R.U32.HI UR22, URZ, 0x4, UR4 ;  /* 0x00000004ff167899 */ /* 0x000fe40008011604 */
[----:B------:R-:W-:Y:S02]  /*39f0*/  USHF.R.S32.HI UR34, URZ, 0x1f, UR5 ;  /* 0x0000001fff227899 */ /* 0x000fe40008011405 */
[----:B------:R-:W-:-:S02]  /*3a00*/  USHF.R.U32.HI UR4, URZ, 0x4, UR6 ;  /* 0x00000004ff047899 */ /* 0x000fc40008011606 */
[----:B------:R-:W-:Y:S02]  /*3a10*/  ULEA.HI UR34, UR34, UR5, URZ, 0x5 ;  /* 0x0000000522227291 */ /* 0x000fe4000f8f28ff */
[----:B------:R-:W-:Y:S02]  /*3a20*/  UIADD3 UR35, UPT, UPT, UR21, 0x108, URZ ;  /* 0x0000010815237890 */ /* 0x000fe4000fffe0ff */
[----:B------:R-:W-:Y:S02]  /*3a30*/  USHF.R.S32.HI UR34, URZ, 0x5, UR34 ;  /* 0x00000005ff227899 */ /* 0x000fe40008011422 */
[----:B------:R-:W-:Y:S02]  /*3a40*/  ULOP3.LUT UR22, UR22, 0x3fff, URZ, 0xc0, !UPT ;  /* 0x00003fff16167892 */ /* 0x000fe4000f8ec0ff */
[----:B------:R-:W-:Y:S02]  /*3a50*/  UISETP.LT.AND UP0, UPT, UR34, 0x1, UPT ;  /* 0x000000012200788c */ /* 0x000fe4000bf01270 */
[----:B------:R-:W-:-:S02]  /*3a60*/  ULOP3.LUT UR4, UR4, 0x3fff, URZ, 0xc0, !UPT ;  /* 0x00003fff04047892 */ /* 0x000fc4000f8ec0ff */
[----:B------:R-:W-:Y:S02]  /*3a70*/  USEL UR36, UR34, 0x1, !UP0 ;  /* 0x0000000122247887 */ /* 0x000fe4000c000000 */
[----:B------:R-:W-:Y:S02]  /*3a80*/  UPRMT UR35, URZ, 0x654, UR35 ;  /* 0x00000654ff237896 */ /* 0x000fe40008000023 */
[----:B------:R-:W-:Y:S02]  /*3a90*/  ULOP3.LUT UR22, UR22, 0x1000000, URZ, 0xfc, !UPT ;  /* 0x0100000016167892 */ /* 0x000fe4000f8efcff */
[----:B------:R-:W-:Y:S02]  /*3aa0*/  ULOP3.LUT UR23, UR4, 0x1000000, URZ, 0xfc, !UPT ;  /* 0x0100000004177892 */ /* 0x000fe4000f8efcff */
[----:B------:R-:W-:Y:S02]  /*3ab0*/  UIADD3 UR36, UPT, UPT, -UR36, URZ, URZ ;  /* 0x000000ff24247290 */ /* 0x000fe4000fffe1ff */
[----:B-1----:R-:W-:Y:S01]  /*3ac0*/  UISETP.GE.AND UP4, UPT, UR7, 0x1, UPT ;  /* 0x000000010700788c */ /* 0x002fe2000bf86270 */
[----:B------:R-:W-:Y:S01]  /*3ad0*/  UMOV UR30, 0x0 ;  /* 0x00000000001e7882 */ /* 0x000fe20000000000 */
[----:B------:R-:W-:Y:S01]  /*3ae0*/  UMOV UR31, 0x4118910 ;  /* 0x04118910001f7882 */ /* 0x000fe20000000000 */
[----:B------:R-:W-:Y:S01]  /*3af0*/  UMOV UR28, 0x0 ;  /* 0x00000000001c7882 */ /* 0x000fe20000000000 */
[----:B------:R-:W-:Y:S01]  /*3b00*/  UMOV UR29, 0x4118910 ;  /* 0x04118910001d7882 */ /* 0x000fe20000000000 */
[----:B------:R-:W-:Y:S01]  /*3b10*/  UMOV UR26, 0x0 ;  /* 0x00000000001a7882 */ /* 0x000fe20000000000 */
[----:B------:R-:W-:Y:S01]  /*3b20*/  UMOV UR27, 0x4118910 ;  /* 0x04118910001b7882 */ /* 0x000fe20000000000 */
[C---:B--2---:R-:W-:Y:S01]  /*3b30*/  VIADD R3, R9.reuse, 0x40 ;  /* 0x0000004009037836 */ /* 0x044fe20000000000 */
[----:B------:R-:W-:-:S04]  /*3b40*/  LOP3.LUT R2, R9, 0xffff, RZ, 0xc0, !PT ;  /* 0x0000ffff09027812 */ /* 0x000fc800078ec0ff */
[----:B------:R-:W-:-:S05]  /*3b50*/  LOP3.LUT R3, R3, 0xffff, RZ, 0xc0, !PT ;  /* 0x0000ffff03037812 */ /* 0x000fca00078ec0ff */
[----:B------:R1:W-:Y:S02]  /*3b60*/  STL.64 [R1], R2 ;  /* 0x0000000201007387 */ /* 0x0003e40000100a00 */
[----:B-1----:R-:W-:-:S07]  /*3b70*/  CS2R R2, SRZ ;  /* 0x0000000000027805 */ /* 0x002fce000001ff00 */
.L_x_62:
[----:B-1----:R-:W-:-:S04]  /*3b80*/  SHF.L.U32 R5, R3, 0x1f, RZ ;  /* 0x0000001f03057819 */ /* 0x002fc800000006ff */
[----:B------:R-:W1:Y:S02]  /*3b90*/  SYNCS.PHASECHK.TRANS64.TRYWAIT P0, [UR21+0x100], R5 ;  /* 0x00010005ff0075a7 */ /* 0x000e640008001115 */
[----:B-12-4-:R-:W-:Y:S05]  /*3ba0*/  @!P0 BRA `(.L_x_56) ;  /* 0x0000005000408947 */ /* 0x016fea0003800000 */
.L_x_147:
[----:B-1----:R-:W1:Y:S01]  /*3bb0*/  LDS.128 R4, [UR21+0x140] ;  /* 0x00014015ff047984 */ /* 0x002e620008000c00 */
[----:B------:R-:W-:Y:S01]  /*3bc0*/  ULEA UR25, UR24, UR21, 0x3 ;  /* 0x0000001518197291 */ /* 0x000fe2000f8e18ff */
[----:B------:R-:W-:Y:S01]  /*3bd0*/  SHF.L.U32 R0, R8, 0x1f, RZ ;  /* 0x0000001f08007819 */ /* 0x000fe200000006ff */
[----:B------:R-:W-:Y:S01]  /*3be0*/  @!PT LDS RZ, [RZ] ;  /* 0x00000000fffff984 */ /* 0x000fe20000000800 */
[----:B------:R-:W-:Y:S01]  /*3bf0*/  @!PT LDS RZ, [RZ] ;  /* 0x00000000fffff984 */ /* 0x000fe20000000800 */
[----:B------:R-:W-:Y:S01]  /*3c00*/  @!PT LDS RZ, [RZ] ;  /* 0x00000000fffff984 */ /* 0x000fe20000000800 */
[----:B------:R-:W-:Y:S01]  /*3c10*/  @!PT LDS RZ, [RZ] ;  /* 0x00000000fffff984 */ /* 0x000fe20000000800 */
[----:B------:R2:W-:Y:S06]  /*3c20*/  MEMBAR.ALL.CTA ;  /* 0x0000000000007992 */ /* 0x0005ec0000008000 */
[----:B--2---:R-:W2:Y:S02]  /*3c30*/  FENCE.VIEW.ASYNC.S ;  /* 0x00000000000073c6 */ /* 0x004ea40000000000 */
[----:B--2---:R-:W-:Y:S01]  /*3c40*/  SYNCS.ARRIVE.TRANS64.RED.A1T0 RZ, [UR35], RZ ;  /* 0x000000ffffff79a7 */ /* 0x004fe20008100423 */
[----:B------:R-:W2:Y:S01]  /*3c50*/  SYNCS.PHASECHK.TRANS64.TRYWAIT P0, [UR25+0x120], R0 ;  /* 0x00012000ff0075a7 */ /* 0x000ea20008001119 */
[----:B-1----:R-:W-:Y:S01]  /*3c60*/  LOP3.LUT P3, RZ, R6, 0x1, RZ, 0xc0, !PT ;  /* 0x0000000106ff7812 */ /* 0x002fe2000786c0ff */
[----:B--2---:R-:W-:-:S12]  /*3c70*/  @!P0 BRA `(.L_x_57) ;  /* 0x0000005000248947 */ /* 0x004fd80003800000 */
.L_x_149:
[----:B------:R-:W-:Y:S05]  /*3c80*/  BRA.U !UP4, `(.L_x_58) ;  /* 0x000000010cf87547 */ /* 0x000fea000b800000 */
[----:B-1----:R-:W-:Y:S01]  /*3c90*/  IMAD.U32 R0, RZ, RZ, UR24 ;  /* 0x00000018ff007e24 */ /* 0x002fe2000f8e00ff */
[----:B------:R-:W-:-:S04]  /*3ca0*/  ULEA UR4, UR18, UR21, 0x3 ;  /* 0x0000001512047291 */ /* 0x000fc8000f8e18ff */
[----:B------:R-:W-:Y:S02]  /*3cb0*/  LEA R4, R0, R1, 0x2 ;  /* 0x0000000100047211 */ /* 0x000fe400078e10ff */
[----:B------:R-:W-:-:S04]  /*3cc0*/  SHF.L.U32 R0, R2, 0x1f, RZ ;  /* 0x0000001f02007819 */ /* 0x000fc800000006ff */
[----:B------:R-:W5:Y:S01]  /*3cd0*/  LDL R4, [R4] ;  /* 0x0000000004047983 */ /* 0x000f620000100800 */
[----:B------:R1:W2:Y:S01]  /*3ce0*/  SYNCS.PHASECHK.TRANS64.TRYWAIT P2, [UR4], R0 ;  /* 0x00000000ff0075a7 */ /* 0x0002a20008041104 */
[----:B------:R-:W-:Y:S01]  /*3cf0*/  UPLOP3.LUT UP2, UPT, UPT, UPT, UPT, 0x40, 0x4 ;  /* 0x000000000004789c */ /* 0x000fe20003f4e870 */
[----:B------:R-:W-:Y:S01]  /*3d00*/  UMOV UR20, UR36 ;  /* 0x0000002400147c82 */ /* 0x000fe20008000000 */
[----:B------:R-:W-:Y:S01]  /*3d10*/  UMOV UR19, UR34 ;  /* 0x0000002200137c82 */ /* 0x000fe20008000000 */
[----:B------:R-:W-:-:S08]  /*3d20*/  UMOV UR5, UR18 ;  /* 0x0000001200057c82 */ /* 0x000fd00008000000 */
.L_x_61:
[----:B------:R-:W-:Y:S02]  /*3d30*/  UIADD3 UR20, UPT, UPT, UR20, 0x1, URZ ;  /* 0x0000000114147890 */ /* 0x000fe4000fffe0ff */
[----:B------:R-:W-:Y:S02]  /*3d40*/  ULEA UR17, UR5, UR21, 0x3 ;  /* 0x0000001505117291 */ /* 0x000fe4000f8e18ff */
[----:B------:R-:W-:Y:S01]  /*3d50*/  UISETP.NE.AND UP3, UPT, UR20, URZ, UPT ;  /* 0x000000ff1400728c */ /* 0x000fe2000bf65270 */
[----:B--234-:R-:W-:Y:S10]  /*3d60*/  @P2 BRA `(.L_x_59) ;  /* 0x00000000000c2947 */ /* 0x01cff40003800000 */
[----:B------:R-:W-:Y:S04]  /*3d70*/  SHF.L.U32 R5, R2, 0x1f, RZ ;  /* 0x0000001f02057819 */ /* 0x000fe800000006ff */
[----:B------:R-:W2:Y:S02]  /*3d80*/  SYNCS.PHASECHK.TRANS64.TRYWAIT P0, [UR17], R5 ;  /* 0x00000005ff0075a7 */ /* 0x000ea40008001111 */
[----:B--2---:R-:W-:Y:S05]  /*3d90*/  @!P0 BRA `(.L_x_60) ;  /* 0x0000004c00f48947 */ /* 0x004fea0003800000 */
.L_x_59:
[----:B------:R-:W-:Y:S01]  /*3da0*/  UISETP.NE.AND UP0, UPT, UR19, 0x1, UPT ;  /* 0x000000011300788c */ /* 0x000fe2000bf05270 */
[----:B------:R-:W-:Y:S01]  /*3db0*/  PLOP3.LUT P2, PT, PT, PT, PT, 0x80, 0x8 ;  /* 0x000000000008781c */ /* 0x000fe20003f4f070 */
[----:B------:R-:W-:Y:S01]  /*3dc0*/  UIADD3 UR4, UPT, UPT, UR5, 0x1, URZ ;  /* 0x0000000105047890 */ /* 0x000fe2000fffe0ff */
[----:B------:R-:W-:Y:S11]  /*3dd0*/  ELECT P1, URZ, PT ;  /* 0x0000000000ff782f */ /* 0x000ff60003820000 */
[----:B------:R-:W-:Y:S02]  /*3de0*/  @!UPT UIADD3 URZ, UPT, UPT, URZ, URZ, URZ ;  /* 0x000000fffffff290 */ /* 0x000fe4000fffe0ff */
[----:B-----5:R-:W-:Y:S01]  /*3df0*/  @P1 R2UR.BROADCAST UR8, R4 ;  /* 0x00000000040812ca */ /* 0x020fe200008e0000 */
[----:B------:R-:W-:Y:S01]  /*3e00*/  UISETP.NE.AND UP1, UPT, UR4, 0xc, UPT ;  /* 0x0000000c0400788c */ /* 0x000fe2000bf25270 */
[----:B------:R-:W-:Y:S01]  /*3e10*/  PLOP3.LUT P0, PT, PT, PT, UP0, 0x80, 0x8 ;  /* 0x000000000008781c */ /* 0x000fe20003f0f008 */
[----:B------:R-:W-:Y:S02]  /*3e20*/  ULEA UR10, UR5, UR23, 0x9 ;  /* 0x00000017050a7291 */ /* 0x000fe4000f8e48ff */
[----:B------:R-:W-:Y:S02]  /*3e30*/  USEL UR6, URZ, 0x1, UP1 ;  /* 0x00000001ff067887 */ /* 0x000fe40008800000 */
[----:B------:R-:W-:Y:S02]  /*3e40*/  USEL UR18, UR4, URZ, UP1 ;  /* 0x000000ff04127287 */ /* 0x000fe40008800000 */
[----:B------:R-:W-:Y:S02]  /*3e50*/  ULEA UR14, UR5, UR22, 0x9 ;  /* 0x00000016050e7291 */ /* 0x000fe4000f8e48ff */
[----:B------:R-:W-:Y:S01]  /*3e60*/  @UP0 ULEA UR4, UR18, UR21, 0x3 ;  /* 0x0000001512040291 */ /* 0x000fe2000f8e18ff */
[----:B------:R-:W-:Y:S01]  /*3e70*/  LOP3.LUT R2, R2, UR6, RZ, 0x3c, !PT ;  /* 0x0000000602027c12 */ /* 0x000fe2000f8e3cff */
[----:B------:R-:W-:Y:S02]  /*3e80*/  UIADD3 UR6, UPT, UPT, UR10, 0x40, URZ ;  /* 0x000000400a067890 */ /* 0x000fe4000fffe0ff */
[----:B------:R-:W-:Y:S01]  /*3e90*/  UIADD3 UR12, UPT, UPT, UR10, 0x80, URZ ;  /* 0x000000800a0c7890 */ /* 0x000fe2000fffe0ff */
[----:B-1----:R-:W-:Y:S01]  /*3ea0*/  @P0 SHF.L.U32 R0, R2, 0x1f, RZ ;  /* 0x0000001f02000819 */ /* 0x002fe200000006ff */
[----:B------:R-:W-:Y:S01]  /*3eb0*/  UIADD3 UR19, UPT, UPT, UR19, -0x1, URZ ;  /* 0xffffffff13137890 */ /* 0x000fe2000fffe0ff */
[----:B------:R-:W-:Y:S02]  /*3ec0*/  UMOV UR11, 0x20004020 ;  /* 0x20004020000b7882 */ /* 0x000fe40000000000 */
[----:B------:R3:W4:Y:S01]  /*3ed0*/  @P0 SYNCS.PHASECHK.TRANS64.TRYWAIT P2, [UR4], R0 ;  /* 0x00000000ff0005a7 */ /* 0x0007220008041104 */
[----:B------:R-:W-:Y:S11]  /*3ee0*/  ELECT P0, URZ, PT ;  /* 0x0000000000ff782f */ /* 0x000ff60003800000 */
[----:B------:R-:W-:Y:S02]  /*3ef0*/  @!UPT UIADD3 URZ, UPT, UPT, URZ, URZ, URZ ;  /* 0x000000fffffff290 */ /* 0x000fe4000fffe0ff */
[C---:B------:R-:W-:Y:S01]  /*3f00*/  @P0 R2UR.BROADCAST UR16, R4.reuse ;  /* 0x00000000041002ca */ /* 0x040fe200008e0000 */
[----:B------:R-:W-:Y:S01]  /*3f10*/  UIADD3 UR4, UPT, UPT, UR14, 0x40, URZ ;  /* 0x000000400e047890 */ /* 0x000fe2000fffe0ff */
[----:B------:R-:W-:Y:S01]  /*3f20*/  ELECT P0, URZ, PT ;  /* 0x0000000000ff782f */ /* 0x000fe20003800000 */
[----:B------:R-:W-:Y:S01]  /*3f30*/  UMOV UR15, 0x20004020 ;  /* 0x20004020000f7882 */ /* 0x000fe20000000000 */
[----:B------:R-:W-:Y:S01]  /*3f40*/  UMOV UR7, 0x20004020 ;  /* 0x2000402000077882 */ /* 0x000fe20000000000 */
[----:B------:R1:W-:Y:S01]  /*3f50*/  UTCHMMA gdesc[UR14], gdesc[UR10], tmem[UR8], tmem[UR32], idesc[UR33], UP2 ;  /* 0x00ff200a0e0075ea */ /* 0x0003e20009000008 */
[----:B------:R-:W-:Y:S01]  /*3f60*/  UPLOP3.LUT UP2, UPT, UPT, UPT, UPT, 0x80, 0x8 ;  /* 0x000000000008789c */ /* 0x000fe20003f4f070 */
[----:B------:R-:W-:Y:S01]  /*3f70*/  UMOV UR5, 0x20004020 ;  /* 0x2000402000057882 */ /* 0x000fe20000000000 */
[----:B------:R-:W-:Y:S01]  /*3f80*/  UMOV UR13, 0x20004020 ;  /* 0x20004020000d7882 */ /* 0x000fe20000000000 */
[----:B------:R-:W-:Y:S04]  /*3f90*/  UMOV UR9, 0x20004020 ;  /* 0x2000402000097882 */ /* 0x000fe80000000000 */
[----:B------:R2:W-:Y:S01]  /*3fa0*/  UTCHMMA gdesc[UR4], gdesc[UR6], tmem[UR16], tmem[UR30], idesc[UR31], UPT ;  /* 0x00ff1e06040075ea */ /* 0x0005e2000b800010 */
[----:B-1----:R-:W-:Y:S01]  /*3fb0*/  UIADD3 UR8, UPT, UPT, UR14, 0x80, URZ ;  /* 0x000000800e087890 */ /* 0x002fe2000fffe0ff */
[C---:B------:R-:W-:Y:S02]  /*3fc0*/  @P0 R2UR.BROADCAST UR15, R4.reuse ;  /* 0x00000000040f02ca */ /* 0x040fe400008e0000 */
[----:B------:R-:W-:Y:S01]  /*3fd0*/  ELECT P0, URZ, PT ;  /* 0x0000000000ff782f */ /* 0x000fe20003800000 */
[----:B------:R-:W-:Y:S02]  /*3fe0*/  UIADD3 UR10, UPT, UPT, UR10, 0xc0, URZ ;  /* 0x000000c00a0a7890 */ /* 0x000fe4000fffe0ff */
[----:B--2---:R-:W-:Y:S10]  /*3ff0*/  UIADD3 UR6, UPT, UPT, UR14, 0xc0, URZ ;  /* 0x000000c00e067890 */ /* 0x004ff4000fffe0ff */
[----:B------:R-:W-:Y:S01]  /*4000*/  @P0 R2UR.BROADCAST UR14, R4 ;  /* 0x00000000040e02ca */ /* 0x000fe200008e0000 */
[----:B------:R-:W-:Y:S01]  /*4010*/  UIADD3 UR4, UPT, UPT, UR17, 0x60, URZ ;  /* 0x0000006011047890 */ /* 0x000fe2000fffe0ff */
[----:B------:R-:W-:Y:S01]  /*4020*/  UMOV UR5, UR18 ;  /* 0x0000001200057c82 */ /* 0x000fe20008000000 */
[----:B------:R3:W-:Y:S10]  /*4030*/  UTCHMMA gdesc[UR8], gdesc[UR12], tmem[UR15], tmem[UR28], idesc[UR29], UPT ;  /* 0x00ff1c0c080075ea */ /* 0x0007f4000b80000f */
[----:B------:R3:W-:Y:S01]  /*4040*/  UTCHMMA gdesc[UR6], gdesc[UR10], tmem[UR14], tmem[UR26], idesc[UR27], UPT ;  /* 0x00ff1a0a060075ea */ /* 0x0007e2000b80000e */
[----:B------:R3:W-:Y:S01]  /*4050*/  UTCBAR [UR4], URZ ;  /* 0x000000ff040073e9 */ /* 0x0007e200080000ff */
[----:B------:R-:W-:Y:S05]  /*4060*/  BRA.U UP3, `(.L_x_61) ;  /* 0xfffffffd03307547 */ /* 0x000fea000b83ffff */
.L_x_58:
[----:B---3--:R-:W-:Y:S01]  /*4070*/  UIADD3 UR4, UPT, UPT, UR24, 0x1, URZ ;  /* 0x0000000118047890 */ /* 0x008fe2000fffe0ff */
[----:B------:R-:W-:Y:S01]  /*4080*/  LOP3.LUT R3, R3, 0x1, RZ, 0x3c, !PT ;  /* 0x0000000103037812 */ /* 0x000fe200078e3cff */
[----:B------:R-:W-:Y:S02]  /*4090*/  UIADD3 UR5, UPT, UPT, UR25, 0x110, URZ ;  /* 0x0000011019057890 */ /* 0x000fe4000fffe0ff */
[----:B------:R-:W-:-:S04]  /*40a0*/  UISETP.NE.AND UP0, UPT, UR4, 0x2, UPT ;  /* 0x000000020400788c */ /* 0x000fc8000bf05270 */
[----:B------:R-:W-:Y:S02]  /*40b0*/  USEL UR6, URZ, 0x1, UP0 ;  /* 0x00000001ff067887 */ /* 0x000fe40008000000 */
[----:B------:R-:W-:Y:S01]  /*40c0*/  USEL UR24, UR4, URZ, UP0 ;  /* 0x000000ff04187287 */ /* 0x000fe20008000000 */
[----:B------:R2:W-:Y:S03]  /*40d0*/  UTCBAR [UR5], URZ ;  /* 0x000000ff050073e9 */ /* 0x0005e600080000ff */
[----:B------:R-:W-:Y:S01]  /*40e0*/  LOP3.LUT R8, R8, UR6, RZ, 0x3c, !PT ;  /* 0x0000000608087c12 */ /* 0x000fe2000f8e3cff */
[----:B------:R-:W-:Y:S07]  /*40f0*/  @P3 BRA `(.L_x_62) ;  /* 0xfffffff800a03947 */ /* 0x000fee000383ffff */
[----:B------:R-:W3:Y:S01]  /*4100*/  S2UR UR6, SR_CgaCtaId ;  /* 0x00000000000679c3 */ /* 0x000ee20000008800 */
[----:B------:R-:W-:Y:S01]  /*4110*/  ELECT P0, URZ, PT ;  /* 0x0000000000ff782f */ /* 0x000fe20003800000 */
[----:B-1----:R-:W-:Y:S01]  /*4120*/  IMAD.MOV.U32 R0, RZ, RZ, 0x1 ;  /* 0x00000001ff007424 */ /* 0x002fe200078e00ff */
[----:B------:R-:W-:Y:S01]  /*4130*/  UIADD3 UR21, UPT, UPT, UR21, 0x120, URZ ;  /* 0x0000012015157890 */ /* 0x000fe2000fffe0ff */
[----:B------:R-:W-:Y:S01]  /*4140*/  SHF.L.U32 R3, R8, 0x1f, RZ ;  /* 0x0000001f08037819 */ /* 0x000fe200000006ff */
[----:B------:R-:W-:-:S03]  /*4150*/  UMOV UR4, 0x40 ;  /* 0x0000004000047882 */ /* 0x000fc60000000000 */
[----:B------:R-:W-:Y:S01]  /*4160*/  UVIRTCOUNT.DEALLOC.SMPOOL 0x80 ;  /* 0x000000800000784c */ /* 0x000fe20000000000 */
[----:B---3--:R-:W-:Y:S02]  /*4170*/  ULEA UR6, UR6, UR4, 0x18 ;  /* 0x0000000406067291 */ /* 0x008fe4000f8ec0ff */
[----:B------:R-:W-:-:S07]  /*4180*/  ULEA UR4, UR24, UR21, 0x3 ;  /* 0x0000001518047291 */ /* 0x000fce000f8e18ff */
[----:B------:R1:W-:Y:S02]  /*4190*/  @P0 STS.U8 [UR6+0x1c], R0 ;  /* 0x00001c00ff000988 */ /* 0x0003e40008000006 */
[----:B------:R-:W3:Y:S02]  /*41a0*/  SYNCS.PHASECHK.TRANS64.TRYWAIT P0, [UR4], R3 ;  /* 0x00000003ff0075a7 */ /* 0x000ee40008001104 */
[----:B-1-3--:R-:W-:Y:S05]  /*41b0*/  @!P0 BRA `(.L_x_63) ;  /* 0x0000004c00048947 */ /* 0x00afea0003800000 */
.L_x_152:
[----:B------:R-:W-:-:S04]  /*41c0*/  UIADD3 UR4, UPT, UPT, UR24, 0x1, URZ ;  /* 0x0000000118047890 */ /* 0x000fc8000fffe0ff */
[----:B------:R-:W-:-:S04]  /*41d0*/  UISETP.NE.AND UP0, UPT, UR4, 0x2, UPT ;  /* 0x000000020400788c */ /* 0x000fc8000bf05270 */
[----:B--2---:R-:W-:Y:S02]  /*41e0*/  USEL UR5, URZ, 0x1, UP0 ;  /* 0x00000001ff057887 */ /* 0x004fe40008000000 */
[----:B------:R-:W-:-:S04]  /*41f0*/  USEL UR4, UR4, URZ, UP0 ;  /* 0x000000ff04047287 */ /* 0x000fc80008000000 */
[----:B------:R-:W-:Y:S01]  /*4200*/  ULEA UR4, UR4, UR21, 0x3 ;  /* 0x0000001504047291 */ /* 0x000fe2000f8e18ff */
[----:B-1----:R-:W-:-:S04]  /*4210*/  LOP3.LUT R3, R8, UR5, RZ, 0x3c, !PT ;  /* 0x0000000508037c12 */ /* 0x002fc8000f8e3cff */
[----:B------:R-:W-:-:S04]  /*4220*/  SHF.L.U32 R3, R3, 0x1f, RZ ;  /* 0x0000001f03037819 */ /* 0x000fc800000006ff */
[----:B------:R-:W1:Y:S02]  /*4230*/  SYNCS.PHASECHK.TRANS64.TRYWAIT P0, [UR4], R3 ;  /* 0x00000003ff0075a7 */ /* 0x000e640008001104 */
[----:B-1----:R-:W-:Y:S05]  /*4240*/  @!P0 BRA `(.L_x_64) ;  /* 0x0000004800f88947 */ /* 0x002fea0003800000 */
.L_x_154:
[----:B------:R-:W-:Y:S01]  /*4250*/  NOP ;  /* 0x0000000000007918 */ /* 0x000fe20000000000 */
[----:B-1----:R-:W1:Y:S01]  /*4260*/  LDS R0, [UR6+0x14] ;  /* 0x00001406ff007984 */ /* 0x002e620008000800 */
[----:B------:R-:W-:Y:S01]  /*4270*/  LOP3.LUT R2, R9, 0xffff, RZ, 0xc0, !PT ;  /* 0x0000ffff09027812 */ /* 0x000fe200078ec0ff */
[----:B------:R-:W-:Y:S02]  /*4280*/  IMAD.MOV.U32 R3, RZ, RZ, 0xffff ;  /* 0x0000ffffff037424 */ /* 0x000fe400078e00ff */
[----:B------:R-:W-:Y:S01]  /*4290*/  IMAD.MOV.U32 R5, RZ, RZ, 0x1 ;  /* 0x00000001ff057424 */ /* 0x000fe200078e00ff */
[----:B------:R-:W-:-:S04]  /*42a0*/  SHF.R.U32.HI R2, RZ, 0x5, R2 ;  /* 0x00000005ff027819 */ /* 0x000fc80000011602 */
[-C--:B------:R-:W-:Y:S02]  /*42b0*/  SHF.L.U32 R3, R3, R2.reuse, RZ ;  /* 0x0000000203037219 */ /* 0x080fe400000006ff */
[----:B------:R-:W-:Y:S02]  /*42c0*/  SHF.L.U32 R5, R5, R2, RZ ;  /* 0x0000000205057219 */ /* 0x000fe400000006ff */
[----:B-1----:R-:W-:-:S04]  /*42d0*/  LOP3.LUT R0, R0, R3, RZ, 0xc0, !PT ;  /* 0x0000000300007212 */ /* 0x002fc800078ec0ff */
[----:B------:R-:W-:-:S13]  /*42e0*/  ISETP.NE.AND P0, PT, R0, R3, PT ;  /* 0x000000030000720c */ /* 0x000fda0003f05270 */
[----:B------:R-:W-:Y:S05]  /*42f0*/  @P0 BRA `(.L_x_65) ;  /* 0x00000000005c0947 */ /* 0x000fea0003800000 */
[----:B------:R-:W1:Y:S02]  /*4300*/  LDS R0, [UR6+0x18] ;  /* 0x00001806ff007984 */ /* 0x000e640008000800 */
[----:B-1----:R-:W-:-:S04]  /*4310*/  LOP3.LUT R0, R0, R5, RZ, 0xc0, !PT ;  /* 0x0000000500007212 */ /* 0x002fc800078ec0ff */
[----:B------:R-:W-:-:S13]  /*4320*/  ISETP.NE.AND P0, PT, R0, R5, PT ;  /* 0x000000050000720c */ /* 0x000fda0003f05270 */
[----:B------:R-:W-:Y:S05]  /*4330*/  @P0 BRA `(.L_x_66) ;  /* 0x0000000000400947 */ /* 0x000fea0003800000 */
[----:B------:R-:W-:Y:S01]  /*4340*/  R2UR UR4, R3 ;  /* 0x00000000030472ca */ /* 0x000fe200000e0000 */
[----:B------:R-:W1:Y:S01]  /*4350*/  S2R R2, SR_LANEID ;  /* 0x0000000000027919 */ /* 0x000e620000000000 */
[----:B------:R-:W-:-:S04]  /*4360*/  LOP3.LUT R5, RZ, R5, RZ, 0x33, !PT ;  /* 0x00000005ff057212 */ /* 0x000fc800078e33ff */
[----:B------:R-:W2:Y:S07]  /*4370*/  REDUX UR7, R5 ;  /* 0x00000000050773c4 */ /* 0x000eae0000000000 */
[----:B------:R-:W-:-:S03]  /*4380*/  ULOP3.LUT UR5, URZ, UR4, URZ, 0x33, !UPT ;  /* 0x00000004ff057292 */ /* 0x000fc6000f8e33ff */
[----:B------:R-:W-:Y:S02]  /*4390*/  VOTEU.ANY UR4, UPT, PT ;  /* 0x0000000000047886 */ /* 0x000fe400038e0100 */
[----:B------:R-:W-:Y:S01]  /*43a0*/  UFLO.U32 UR4, UR4 ;  /* 0x00000004000472bd */ /* 0x000fe200080e0000 */
[----:B------:R-:W-:-:S04]  /*43b0*/  IMAD.U32 R0, RZ, RZ, UR5 ;  /* 0x00000005ff007e24 */ /* 0x000fc8000f8e00ff */
[----:B------:R-:W3:Y:S02]  /*43c0*/  REDUX UR8, R0 ;  /* 0x00000000000873c4 */ /* 0x000ee40000000000 */
[----:B------:R1:W-:Y:S02]  /*43d0*/  UTCATOMSWS.AND URZ, UR5 ;  /* 0x0000000500ff79e3 */ /* 0x0003e40008000000 */
[----:B-1----:R-:W-:Y:S01]  /*43e0*/  ISETP.EQ.U32.AND P0, PT, R2, UR4, PT ;  /* 0x0000000402007c0c */ /* 0x002fe2000bf02070 */
[----:B--2---:R-:W-:Y:S02]  /*43f0*/  IMAD.U32 R2, RZ, RZ, UR7 ;  /* 0x00000007ff027e24 */ /* 0x004fe4000f8e00ff */
[----:B---3--:R-:W-:-:S10]  /*4400*/  IMAD.U32 R3, RZ, RZ, UR8 ;  /* 0x00000008ff037e24 */ /* 0x008fd4000f8e00ff */
[----:B------:R1:W-:Y:S04]  /*4410*/  @P0 ATOMS.AND RZ, [UR6+0x14], R3 ;  /* 0x00001403ffff098c */ /* 0x0003e8000a800006 */
[----:B------:R1:W-:Y:S01]  /*4420*/  @P0 ATOMS.AND RZ, [UR6+0x18], R2 ;  /* 0x00001802ffff098c */ /* 0x0003e2000a800006 */
[----:B------:R-:W-:Y:S05]  /*4430*/  BRA `(.L_x_67) ;  /* 0x0000000000147947 */ /* 0x000fea0003800000 */
.L_x_66:
[----:B------:R-:W-:Y:S02]  /*4440*/  MOV R2, 0x4460 ;  /* 0x0000446000027802 */ /* 0x000fe40000000f00 */
[----:B----45:R-:W-:Y:S05]  /*4450*/  CALL.REL.NOINC `($__internal_0_$__cuda_sm10x_tcgen05_guardrail_trap_col_being_dealloced_not_returned_by_alloc) ;  /* 0x0000004c006c7944 */ /* 0x030fea0003c00000 */
[----:B------:R-:W-:Y:S05]  /*4460*/  BRA `(.L_x_67) ;  /* 0x0000000000087947 */ /* 0x000fea0003800000 */
.L_x_65:
[----:B------:R-:W-:Y:S02]  /*4470*/  MOV R2, 0x4490 ;  /* 0x0000449000027802 */ /* 0x000fe40000000f00 */
[----:B----45:R-:W-:Y:S05]  /*4480*/  CALL.REL.NOINC `($__internal_2_$__cuda_sm10x_tcgen05_guardrail_trap_unallocated_columns_being_dealloced) ;  /* 0x0000004c00787944 */ /* 0x030fea0003c00000 */
.L_x_67:
[----:B------:R-:W-:Y:S01]  /*4490*/  NOP ;  /* 0x0000000000007918 */ /* 0x000fe20000000000 */
[----:B------:R-:W-:Y:S05]  /*44a0*/  EXIT ;  /* 0x000000000000794d */ /* 0x000fea0003800000 */
.L_x_51:
[----:B------:R-:W2:Y:S01]  /*44b0*/  LDCU UR5, c[0x0][0x384] ;  /* 0x00007080ff0577ac */ /* 0x000ea20008000800 */
[----:B------:R-:W-:Y:S02]  /*44c0*/  UISETP.NE.OR UP0, UPT, UR15, 0x3, !UP2 ;  /* 0x000000030f00788c */ /* 0x000fe4000d705670 */
[----:B--2---:R-:W-:-:S07]  /*44d0*/  UIADD3 UR5, UPT, UPT, UR5, 0x3f, URZ ;  /* 0x0000003f05057890 */ /* 0x004fce000fffe0ff */
[----:B------:R-:W-:Y:S05]  /*44e0*/  BRA.U UP0, `(.L_x_68) ;  /* 0x00000015000c7547 */ /* 0x000fea000b800000 */
[----:B------:R-:W-:Y:S01]  /*44f0*/  USHF.R.S32.HI UR4, URZ, 0x1f, UR5 ;  /* 0x0000001fff047899 */ /* 0x000fe20008011405 */
[----:B------:R-:W2:Y:S01]  /*4500*/  S2UR UR7, SR_CgaCtaId ;  /* 0x00000000000779c3 */ /* 0x000ea20000008800 */
[----:B------:R-:W3:Y:S01]  /*4510*/  LDCU UR31, c[0x0][0x370] ;  /* 0x00006e00ff1f77ac */ /* 0x000ee20008000800 */
[----:B------:R-:W-:Y:S01]  /*4520*/  R2UR UR42, R56 ;  /* 0x00000000382a72ca */ /* 0x000fe200000e0000 */
[----:B------:R-:W-:Y:S01]  /*4530*/  IMAD.MOV.U32 R12, RZ, RZ, 0x1 ;  /* 0x00000001ff0c7424 */ /* 0x000fe200078e00ff */
[----:B------:R-:W-:Y:S01]  /*4540*/  R2UR UR41, R57 ;  /* 0x00000000392972ca */ /* 0x000fe200000e0000 */
[----:B------:R-:W-:Y:S01]  /*4550*/  ULEA.HI UR4, UR4, UR5, URZ, 0x6 ;  /* 0x0000000504047291 */ /* 0x000fe2000f8f30ff */
[----:B------:R-:W-:Y:S01]  /*4560*/  IMAD.MOV.U32 R10, RZ, RZ, RZ ;  /* 0x000000ffff0a7224 */ /* 0x000fe200078e00ff */
[----:B------:R-:W3:Y:S01]  /*4570*/  LDCU.128 UR32, c[0x0][0xb10] ;  /* 0x00016200ff2077ac */ /* 0x000ee20008000c00 */
[----:B------:R-:W4:Y:S01]  /*4580*/  LDC.64 R18, c[0x0][0x348] ;  /* 0x0000d200ff127b82 */ /* 0x000f220000000a00 */
[----:B------:R-:W-:Y:S01]  /*4590*/  IMAD.MOV.U32 R8, RZ, RZ, 0x2000 ;  /* 0x00002000ff087424 */ /* 0x000fe200078e00ff */
[----:B------:R-:W-:Y:S01]  /*45a0*/  USHF.R.S32.HI UR27, URZ, 0x6, UR4 ;  /* 0x00000006ff1b7899 */ /* 0x000fe20008011404 */
[----:B------:R-:W1:Y:S05]  /*45b0*/  LDCU UR30, c[0x0][0x374] ;  /* 0x00006e80ff1e77ac */ /* 0x000e6a0008000800 */
[----:B------:R-:W-:Y:S01]  /*45c0*/  IMAD.U32 R0, RZ, RZ, UR27 ;  /* 0x0000001bff007e24 */ /* 0x000fe2000f8e00ff */
[----:B------:R-:W2:Y:S04]  /*45d0*/  LDCU UR4, c[0x0][0xb30] ;  /* 0x00016600ff0477ac */ /* 0x000ea80008000800 */
[-C--:B------:R-:W-:Y:S01]  /*45e0*/  IABS R2, R0.reuse ;  /* 0x0000000000027213 */ /* 0x080fe20000000000 */
[----:B------:R-:W1:Y:S01]  /*45f0*/  LDCU UR18, c[0x0][0xb0c] ;  /* 0x00016180ff1277ac */ /* 0x000e620008000800 */
[----:B------:R-:W-:-:S02]  /*4600*/  IABS R0, R0 ;  /* 0x0000000000007213 */ /* 0x000fc40000000000 */
[----:B------:R-:W-:Y:S01]  /*4610*/  R2UR UR26, R2 ;  /* 0x00000000021a72ca */ /* 0x000fe200000e0000 */
[----:B------:R-:W4:Y:S01]  /*4620*/  LDCU UR45, c[0x0][0xb20] ;  /* 0x00016400ff2d77ac */ /* 0x000f220008000800 */
[----:B------:R-:W4:Y:S01]  /*4630*/  LDC.64 R2, c[0x0][0x888] ;  /* 0x00022200ff027b82 */ /* 0x000f220000000a00 */
[----:B------:R-:W-:Y:S01]  /*4640*/  IMAD.MOV R0, RZ, RZ, -R0 ;  /* 0x000000ffff007224 */ /* 0x000fe200078e0a00 */
[----:B------:R-:W4:Y:S04]  /*4650*/  LDCU UR29, c[0x0][0x388] ;  /* 0x00007100ff1d77ac */ /* 0x000f280008000800 */
[----:B------:R-:W-:Y:S01]  /*4660*/  R2UR UR43, R0 ;  /* 0x00000000002b72ca */ /* 0x000fe200000e0000 */
[----:B------:R-:W-:Y:S01]  /*4670*/  UMOV UR22, 0x400 ;  /* 0x0000040000167882 */ /* 0x000fe20000000000 */
[----:B--2---:R-:W-:-:S02]  /*4680*/  UISETP.NE.AND UP2, UPT, UR4, 0x1, UPT ;  /* 0x000000010400788c */ /* 0x004fc4000bf45270 */
[----:B---3--:R-:W-:Y:S01]  /*4690*/  UIMAD.WIDE.U32 UR10, UR31, UR32, URZ ;  /* 0x000000201f0a72a5 */ /* 0x008fe2000f8e00ff */
[----:B------:R-:W2:Y:S01]  /*46a0*/  I2F.RP R5, UR26 ;  /* 0x0000001a00057d06 */ /* 0x000ea20008209400 */
[----:B-1----:R-:W-:Y:S01]  /*46b0*/  UIMAD.WIDE.U32 UR8, UR30, UR35, URZ ;  /* 0x000000231e0872a5 */ /* 0x002fe2000f8e00ff */
[----:B------:R-:W-:Y:S01]  /*46c0*/  UMOV UR4, URZ ;  /* 0x000000ff00047c82 */ /* 0x000fe20008000000 */
[----:B------:R-:W-:Y:S02]  /*46d0*/  ULEA UR22, UR7, UR22, 0x18 ;  /* 0x0000001607167291 */ /* 0x000fe4000f8ec0ff */
[----:B------:R-:W-:Y:S02]  /*46e0*/  UISETP.NE.AND UP0, UPT, UR39, 0x1, UPT ;  /* 0x000000012700788c */ /* 0x000fe4000bf05270 */
[----:B------:R-:W-:Y:S02]  /*46f0*/  UIADD3 UR36, UPT, UPT, UR22, 0x108, URZ ;  /* 0x0000010816247890 */ /* 0x000fe4000fffe0ff */
[----:B------:R-:W-:Y:S01]  /*4700*/  UISETP.NE.AND UP0, UPT, UR18, 0x1, UPT ;  /* 0x000000011200788c */ /* 0x000fe2000bf05270 */
[----:B------:R-:W-:Y:S01]  /*4710*/  UMOV UR40, UR11 ;  /* 0x0000000b00287c82 */ /* 0x000fe20008000000 */
[----:B----4-:R-:W-:Y:S01]  /*4720*/  ISETP.NE.U32.AND P0, PT, R2, RZ, PT ;  /* 0x000000ff0200720c */ /* 0x010fe20003f05070 */
[----:B------:R-:W-:Y:S01]  /*4730*/  UMOV UR38, UR9 ;  /* 0x0000000900267c82 */ /* 0x000fe20008000000 */
[----:B--2---:R-:W1:Y:S01]  /*4740*/  MUFU.RCP R4, R5 ;  /* 0x0000000500047308 */ /* 0x004e620000001000 */
[----:B------:R-:W-:Y:S01]  /*4750*/  UISETP.NE.AND UP0, UPT, UR34, 0x1, UPT ;  /* 0x000000012200788c */ /* 0x000fe2000bf05270 */
[----:B------:R-:W-:Y:S01]  /*4760*/  ISETP.NE.AND.EX P0, PT, R3, RZ, PT, P0 ;  /* 0x000000ff0300720c */ /* 0x000fe20003f05300 */
[----:B------:R-:W-:Y:S01]  /*4770*/  UMOV UR25, URZ ;  /* 0x000000ff00197c82 */ /* 0x000fe20008000000 */
[----:B------:R-:W2:Y:S01]  /*4780*/  LDC.64 R2, c[0x0][0x890] ;  /* 0x00022400ff027b82 */ /* 0x000ea20000000a00 */
[----:B------:R-:W-:-:S02]  /*4790*/  UPLOP3.LUT UP4, UPT, UPT, UPT, UPT, 0x40, 0x4 ;  /* 0x000000000004789c */ /* 0x000fc40003f8e870 */
[----:B------:R-:W-:Y:S01]  /*47a0*/  UISETP.GE.AND UP1, UPT, UR39, 0x1, UPT ;  /* 0x000000012700788c */ /* 0x000fe2000bf26270 */
[----:B------:R-:W3:Y:S01]  /*47b0*/  LDCU.64 UR16, c[0x0][0xb28] ;  /* 0x00016500ff1077ac */ /* 0x000ee20008000a00 */
[----:B------:R-:W-:Y:S02]  /*47c0*/  UPRMT UR36, URZ, 0x654, UR36 ;  /* 0x00000654ff247896 */ /* 0x000fe40008000024 */
[----:B------:R-:W-:Y:S01]  /*47d0*/  USHF.R.U32.HI UR40, URZ, UR33, UR40 ;  /* 0x00000021ff287299 */ /* 0x000fe20008011628 */
[----:B-1----:R-:W-:Y:S01]  /*47e0*/  VIADD R4, R4, 0xffffffe ;  /* 0x0ffffffe04047836 */ /* 0x002fe20000000000 */
[----:B------:R-:W-:Y:S02]  /*47f0*/  USHF.R.U32.HI UR38, URZ, UR45, UR38 ;  /* 0x0000002dff267299 */ /* 0x000fe40008011626 */
[----:B------:R-:W-:Y:S02]  /*4800*/  UISETP.NE.AND UP0, UPT, UR29, URZ, UPT ;  /* 0x000000ff1d00728c */ /* 0x000fe4000bf05270 */
[----:B------:R-:W-:Y:S01]  /*4810*/  UISETP.NE.AND UP6, UPT, UR27, URZ, UPT ;  /* 0x000000ff1b00728c */ /* 0x000fe2000bfc5270 */
[----:B------:R-:W1:Y:S01]  /*4820*/  F2I.FTZ.U32.TRUNC.NTZ R4, R4 ;  /* 0x0000000400047305 */ /* 0x000e62000021f000 */
[----:B------:R-:W-:Y:S01]  /*4830*/  VOTEU.ANY UP5, P0 ;  /* 0x0000000000ff7886 */ /* 0x000fe200000a0100 */
[----:B-1----:R-:W-:-:S13]  /*4840*/  R2UR UR5, R4 ;  /* 0x00000000040572ca */ /* 0x002fda00000e0000 */
[----:B------:R-:W-:-:S04]  /*4850*/  UIADD3 UR6, UPT, UPT, URZ, -UR5, URZ ;  /* 0x80000005ff067290 */ /* 0x000fc8000fffe0ff */
[----:B------:R-:W-:-:S04]  /*4860*/  UIMAD UR6, UR6, UR26, URZ ;  /* 0x0000001a060672a4 */ /* 0x000fc8000f8e02ff */
[----:B------:R-:W-:-:S07]  /*4870*/  UIMAD.WIDE.U32 UR6, UR5, UR6, UR4 ;  /* 0x00000006050672a5 */ /* 0x000fce000f8e0004 */
[----:B--23--:R-:W-:-:S05]  /*4880*/  UMOV UR37, UR7 ;  /* 0x0000000700257c82 */ /* 0x00cfca0008000000 */
.L_x_77:
[----:B------:R-:W-:Y:S04]  /*4890*/  SHF.L.U32 R5, R10, 0x1f, RZ ;  /* 0x0000001f0a057819 */ /* 0x000fe800000006ff */
[----:B-1----:R-:W1:Y:S02]  /*48a0*/  SYNCS.PHASECHK.TRANS64.TRYWAIT P0, [UR22+0x100], R5 ;  /* 0x00010005ff0075a7 */ /* 0x002e640008001116 */
[----:B-1----:R-:W-:Y:S05]  /*48b0*/  @!P0 BRA `(.L_x_69) ;  /* 0x0000004400748947 */ /* 0x002fea0003800000 */
.L_x_156:
[----:B-1----:R-:W1:Y:S01]  /*48c0*/  LDS.128 R4, [UR22+0x140] ;  /* 0x00014016ff047984 */ /* 0x002e620008000c00 */
[----:B------:R-:W-:Y:S01]  /*48d0*/  UISETP.GE.AND UP0, UPT, UR39, 0x1, UPT ;  /* 0x000000012700788c */ /* 0x000fe2000bf06270 */
[----:B------:R-:W-:Y:S01]  /*48e0*/  @!PT LDS RZ, [RZ] ;  /* 0x00000000fffff984 */ /* 0x000fe20000000800 */
[----:B------:R-:W-:Y:S01]  /*48f0*/  @!PT LDS RZ, [RZ] ;  /* 0x00000000fffff984 */ /* 0x000fe20000000800 */
[----:B------:R-:W-:Y:S01]  /*4900*/  @!PT LDS RZ, [RZ] ;  /* 0x00000000fffff984 */ /* 0x000fe20000000800 */
[----:B------:R-:W-:Y:S01]  /*4910*/  @!PT LDS RZ, [RZ] ;  /* 0x00000000fffff984 */ /* 0x000fe20000000800 */
[----:B------:R2:W-:Y:S06]  /*4920*/  MEMBAR.ALL.CTA ;  /* 0x0000000000007992 */ /* 0x0005ec0000008000 */
[----:B--2---:R-:W2:Y:S02]  /*4930*/  FENCE.VIEW.ASYNC.S ;  /* 0x00000000000073c6 */ /* 0x004ea40000000000 */
[----:B--2---:R-:W-:Y:S01]  /*4940*/  SYNCS.ARRIVE.TRANS64.RED.A1T0 RZ, [UR36], RZ ;  /* 0x000000ffffff79a7 */ /* 0x004fe20008100424 */
[----:B-1----:R-:W-:Y:S11]  /*4950*/  LOP3.LUT P0, RZ, R6, 0x1, RZ, 0xc0, !PT ;  /* 0x0000000106ff7812 */ /* 0x002ff6000780c0ff */
[----:B------:R-:W-:Y:S02]  /*4960*/  @!UPT UIADD3 URZ, UPT, UPT, URZ, URZ, URZ ;  /* 0x000000fffffff290 */ /* 0x000fe4000fffe0ff */
[----:B------:R-:W-:Y:S01]  /*4970*/  VOTEU.ANY UP1, P0 ;  /* 0x0000000000ff7886 */ /* 0x000fe20000020100 */
[----:B------:R-:W-:Y:S11]  /*4980*/  PLOP3.LUT P0, PT, PT, PT, UP1, 0x80, 0x8 ;  /* 0x000000000008781c */ /* 0x000ff60003f0f018 */
[----:B------:R-:W-:Y:S02]  /*4990*/  @!UPT UIADD3 URZ, UPT, UPT, URZ, URZ, URZ ;  /* 0x000000fffffff290 */ /* 0x000fe4000fffe0ff */
[----:B------:R-:W-:Y:S02]  /*49a0*/  @P0 MOV R9, R4 ;  /* 0x0000000400090202 */ /* 0x000fe40000000f00 */
[----:B------:R-:W-:Y:S02]  /*49b0*/  @P0 LOP3.LUT R0, R5, 0xffff, RZ, 0xc0, !PT ;  /* 0x0000ffff05000812 */ /* 0x000fe400078ec0ff */
[----:B------:R-:W-:Y:S02]  /*49c0*/  @P0 R2UR UR5, R9 ;  /* 0x00000000090502ca */ /* 0x000fe400000e0000 */
[----:B------:R-:W-:Y:S11]  /*49d0*/  @P0 R2UR UR4, R0 ;  /* 0x00000000000402ca */ /* 0x000ff600000e0000 */
[----:B------:R-:W-:Y:S02]  /*49e0*/  @UP1 UMOV UR15, UR5 ;  /* 0x00000005000f1c82 */ /* 0x000fe40008000000 */
[----:B------:R-:W-:Y:S01]  /*49f0*/  @UP1 UMOV UR14, UR4 ;  /* 0x00000004000e1c82 */ /* 0x000fe20008000000 */
[----:B------:R-:W-:Y:S05]  /*4a00*/  BRA.U !UP0, `(.L_x_70) ;  /* 0x0000000108c07547 */ /* 0x000fea000b800000 */
[----:B------:R-:W-:Y:S02]  /*4a10*/  UIMAD.WIDE.U32 UR8, UR14, UR35, URZ ;  /* 0x000000230e0872a5 */ /* 0x000fe4000f8e00ff */
[----:B------:R-:W-:Y:S02]  /*4a20*/  UP2UR UR19, UPR, URZ, 0x4 ;  /* 0x00000004ff137883 */ /* 0x000fe40008000000 */
[----:B------:R-:W-:Y:S02]  /*4a30*/  UISETP.NE.AND UP2, UPT, UR34, 0x1, UPT ;  /* 0x000000012200788c */ /* 0x000fe4000bf45270 */
[----:B------:R-:W-:Y:S02]  /*4a40*/  UIMAD.WIDE.U32 UR10, UR15, UR32, URZ ;  /* 0x000000200f0a72a5 */ /* 0x000fe4000f8e00ff */
[----:B------:R-:W-:Y:S02]  /*4a50*/  USEL UR4, UR30, UR38, !UP2 ;  /* 0x000000261e047287 */ /* 0x000fe4000d000000 */
[----:B------:R-:W-:Y:S02]  /*4a60*/  UISETP.NE.AND UP0, UPT, UR18, 0x1, UPT ;  /* 0x000000011200788c */ /* 0x000fe4000bf05270 */
[----:B------:R-:W-:Y:S02]  /*4a70*/  UP2UR UR24, UPR, URZ, 0x2 ;  /* 0x00000002ff187883 */ /* 0x000fe40008000000 */
[----:B------:R-:W-:Y:S02]  /*4a80*/  UISETP.NE.AND UP1, UPT, UR39, 0x1, UPT ;  /* 0x000000012700788c */ /* 0x000fe4000bf25270 */
[----:B------:R-:W-:Y:S02]  /*4a90*/  UIMAD.WIDE.U32 UR12, UR4, UR16, URZ ;  /* 0x00000010040c72a5 */ /* 0x000fe4000f8e00ff */
[----:B------:R-:W-:Y:S01]  /*4aa0*/  USEL UR7, UR31, UR40, !UP0 ;  /* 0x000000281f077287 */ /* 0x000fe2000c000000 */
[----:B------:R-:W-:Y:S02]  /*4ab0*/  UMOV UR5, UR9 ;  /* 0x0000000900057c82 */ /* 0x000fe40008000000 */
[----:B------:R-:W-:Y:S02]  /*4ac0*/  USHF.R.U32.HI UR6, URZ, UR45, UR5 ;  /* 0x0000002dff067299 */ /* 0x000fe40008011605 */
[----:B------:R-:W-:Y:S02]  /*4ad0*/  UIMAD.WIDE.U32 UR20, UR7, UR16, URZ ;  /* 0x00000010071472a5 */ /* 0x000fe4000f8e00ff */
[----:B------:R-:W-:Y:S02]  /*4ae0*/  USEL UR6, UR14, UR6, !UP2 ;  /* 0x000000060e067287 */ /* 0x000fe4000d000000 */
[----:B------:R-:W-:Y:S01]  /*4af0*/  UISETP.NE.AND UP2, UPT, UR19, URZ, UPT ;  /* 0x000000ff1300728c */ /* 0x000fe2000bf45270 */
[----:B------:R-:W-:Y:S01]  /*4b00*/  UMOV UR5, UR11 ;  /* 0x0000000b00057c82 */ /* 0x000fe20008000000 */
[----:B------:R-:W-:Y:S02]  /*4b10*/  UIMAD.WIDE.U32 UR10, UR6, UR16, URZ ;  /* 0x00000010060a72a5 */ /* 0x000fe4000f8e00ff */
[----:B------:R-:W-:Y:S03]  /*4b20*/  USHF.R.U32.HI UR8, URZ, UR33, UR5 ;  /* 0x00000021ff087299 */ /* 0x000fe60008011605 */
[----:B------:R-:W-:Y:S02]  /*4b30*/  UMOV UR5, UR13 ;  /* 0x0000000d00057c82 */ /* 0x000fe40008000000 */
[----:B------:R-:W-:Y:S03]  /*4b40*/  @UP1 USHF.R.U32.HI UR4, URZ, UR17, UR5 ;  /* 0x00000011ff041299 */ /* 0x000fe60008011605 */
[----:B------:R-:W-:Y:S01]  /*4b50*/  UMOV UR5, UR21 ;  /* 0x0000001500057c82 */ /* 0x000fe20008000000 */
[----:B------:R-:W-:Y:S02]  /*4b60*/  UIMAD UR4, UR39, UR4, URZ ;  /* 0x00000004270472a4 */ /* 0x000fe4000f8e02ff */
[----:B------:R-:W-:Y:S02]  /*4b70*/  @UP1 USHF.R.U32.HI UR7, URZ, UR17, UR5 ;  /* 0x00000011ff071299 */ /* 0x000fe40008011605 */
[----:B------:R-:W-:Y:S02]  /*4b80*/  USEL UR5, UR15, UR8, !UP0 ;  /* 0x000000080f057287 */ /* 0x000fe4000c000000 */
[----:B------:R-:W-:Y:S02]  /*4b90*/  UIMAD UR8, UR39, UR7, URZ ;  /* 0x00000007270872a4 */ /* 0x000fe4000f8e02ff */
[----:B------:R-:W-:Y:S03]  /*4ba0*/  UISETP.GE.AND UP0, UPT, UR6, UR4, UPT ;  /* 0x000000040600728c */ /* 0x000fe6000bf06270 */
[----:B------:R-:W-:Y:S01]  /*4bb0*/  UMOV UR4, UR11 ;  /* 0x0000000b00047c82 */ /* 0x000fe20008000000 */
[----:B------:R-:W-:Y:S02]  /*4bc0*/  UISETP.GE.OR UP0, UPT, UR5, UR8, UP0 ;  /* 0x000000080500728c */ /* 0x000fe40008706670 */
[----:B------:R-:W-:Y:S02]  /*4bd0*/  USHF.R.U32.HI UR4, URZ, UR17, UR4 ;  /* 0x00000011ff047299 */ /* 0x000fe40008011604 */
[----:B------:R-:W-:Y:S02]  /*4be0*/  UIMAD.WIDE.U32 UR8, UR5, UR16, URZ ;  /* 0x00000010050872a5 */ /* 0x000fe4000f8e00ff */
[----:B------:R-:W-:Y:S04]  /*4bf0*/  USEL UR10, UR6, UR4, !UP1 ;  /* 0x00000004060a7287 */ /* 0x000fe8000c800000 */
[----:B------:R-:W-:Y:S01]  /*4c00*/  UIADD3 UR11, UPT, UPT, -UR10, URZ, URZ ;  /* 0x000000ff0a0b7290 */ /* 0x000fe2000fffe1ff */
[----:B------:R-:W-:Y:S02]  /*4c10*/  @!UP0 UMOV UR4, UR9 ;  /* 0x0000000900048c82 */ /* 0x000fe40008000000 */
[----:B------:R-:W-:Y:S02]  /*4c20*/  @!UP0 USHF.R.U32.HI UR4, URZ, UR17, UR4 ;  /* 0x00000011ff048299 */ /* 0x000fe40008011604 */
[----:B------:R-:W-:Y:S02]  /*4c30*/  UIMAD UR8, UR39, UR11, UR6 ;  /* 0x0000000b270872a4 */ /* 0x000fe4000f8e0206 */
[----:B------:R-:W-:Y:S02]  /*4c40*/  @!UP0 USEL UR4, UR5, UR4, !UP1 ;  /* 0x0000000405048287 */ /* 0x000fe4000c800000 */
[----:B------:R-:W-:Y:S02]  /*4c50*/  UISETP.NE.AND UP1, UPT, UR24, URZ, UPT ;  /* 0x000000ff1800728c */ /* 0x000fe4000bf25270 */
[----:B------:R-:W-:Y:S02]  /*4c60*/  @!UP0 UIMAD UR8, UR7, UR8, UR4 ;  /* 0x00000008070882a4 */ /* 0x000fe4000f8e0204 */
[----:B------:R-:W-:Y:S02]  /*4c70*/  @!UP0 UIADD3 UR9, UPT, UPT, UR10, -UR4, URZ ;  /* 0x800000040a098290 */ /* 0x000fe4000fffe0ff */
[----:B------:R-:W-:Y:S02]  /*4c80*/  UIADD3 UR4, UPT, UPT, -UR5, URZ, URZ ;  /* 0x000000ff05047290 */ /* 0x000fe4000fffe1ff */
[----:B------:R-:W-:Y:S02]  /*4c90*/  UIADD3 UR7, UPT, UPT, -UR6, URZ, URZ ;  /* 0x000000ff06077290 */ /* 0x000fe4000fffe1ff */
[----:B------:R-:W-:Y:S02]  /*4ca0*/  @!UP0 UIMAD UR6, UR9, UR39, UR5 ;  /* 0x00000027090682a4 */ /* 0x000fe4000f8e0205 */
[----:B------:R-:W-:Y:S02]  /*4cb0*/  UIMAD UR15, UR18, UR4, UR15 ;  /* 0x00000004120f72a4 */ /* 0x000fe4000f8e020f */
[----:B------:R-:W-:Y:S01]  /*4cc0*/  UIMAD UR4, UR34, UR7, UR14 ;  /* 0x00000007220472a4 */ /* 0x000fe2000f8e020e */
[----:B------:R-:W-:Y:S02]  /*4cd0*/  @!UP0 UMOV UR5, UR8 ;  /* 0x0000000800058c82 */ /* 0x000fe40008000000 */
[----:B------:R-:W-:Y:S02]  /*4ce0*/  UIMAD UR15, UR5, UR18, UR15 ;  /* 0x00000012050f72a4 */ /* 0x000fe4000f8e020f */
[----:B------:R-:W-:Y:S11]  /*4cf0*/  UIMAD UR14, UR6, UR34, UR4 ;  /* 0x00000022060e72a4 */ /* 0x000ff6000f8e0204 */
[----:B------:R-:W-:Y:S01]  /*4d00*/  @!UPT UIADD3 URZ, UPT, UPT, URZ, URZ, URZ ;  /* 0x000000fffffff290 */ /* 0x000fe2000fffe0ff */
.L_x_70:
[----:B------:R-:W1:Y:S01]  /*4d10*/  @!UP2 LDCU.128 UR8, c[0x0][0xb10] ;  /* 0x00016200ff08a7ac */ /* 0x000e620008000c00 */
[----:B------:R-:W-:Y:S04]  /*4d20*/  MOV R0, UR23 ;  /* 0x0000001700007c02 */ /* 0x000fe80008000f00 */
[----:B------:R-:W-:Y:S01]  /*4d30*/  IABS R0, R0 ;  /* 0x0000000000007213 */ /* 0x000fe20000000000 */
[----:B------:R-:W2:Y:S01]  /*4d40*/  @!UP2 LDCU UR5, c[0x0][0xb0c] ;  /* 0x00016180ff05a7ac */ /* 0x000ea20008000800 */
[----:B-1----:R-:W-:Y:S07]  /*4d50*/  UIMAD.WIDE.U32 UR6, UR15, UR8, URZ ;  /* 0x000000080f0672a5 */ /* 0x002fee000f8e00ff */
[----:B------:R-:W-:Y:S01]  /*4d60*/  @!UP2 UMOV UR4, UR7 ;  /* 0x000000070004ac82 */ /* 0x000fe20008000000 */
[----:B--2---:R-:W-:Y:S02]  /*4d70*/  @!UP2 UISETP.NE.AND UP0, UPT, UR5, 0x1, UPT ;  /* 0x000000010500a88c */ /* 0x004fe4000bf05270 */
[----:B------:R-:W-:Y:S02]  /*4d80*/  @!UP2 USHF.R.U32.HI UR4, URZ, UR9, UR4 ;  /* 0x00000009ff04a299 */ /* 0x000fe40008011604 */
[----:B------:R-:W-:Y:S02]  /*4d90*/  UIMAD.WIDE.U32 UR6, UR14, UR11, URZ ;  /* 0x0000000b0e0672a5 */ /* 0x000fe4000f8e00ff */
[----:B------:R-:W-:Y:S02]  /*4da0*/  @!UP2 USEL UR8, UR15, UR4, !UP0 ;  /* 0x000000040f08a287 */ /* 0x000fe4000c000000 */
[----:B------:R-:W-:Y:S03]  /*4db0*/  @!UP2 UISETP.NE.AND UP0, UPT, UR10, 0x1, UPT ;  /* 0x000000010a00a88c */ /* 0x000fe6000bf05270 */
[----:B------:R-:W-:Y:S02]  /*4dc0*/  @!UP2 UMOV UR6, UR7 ;  /* 0x000000070006ac82 */ /* 0x000fe40008000000 */
[----:B------:R-:W1:Y:S02]  /*4dd0*/  @!UP2 LDCU UR4, c[0x0][0xb20] ;  /* 0x00016400ff04a7ac */ /* 0x000e640008000800 */
[----:B-1----:R-:W-:Y:S04]  /*4de0*/  @!UP2 USHF.R.U32.HI UR6, URZ, UR4, UR6 ;  /* 0x00000004ff06a299 */ /* 0x002fe80008011606 */
[----:B------:R-:W-:Y:S04]  /*4df0*/  @!UP2 USEL UR6, UR14, UR6, !UP0 ;  /* 0x000000060e06a287 */ /* 0x000fe8000c000000 */
[----:B------:R-:W-:Y:S02]  /*4e00*/  @!UP2 UIADD3 UR4, UPT, UPT, -UR8, UR6, URZ ;  /* 0x000000060804a290 */ /* 0x000fe4000fffe1ff */
[----:B------:R-:W-:Y:S02]  /*4e10*/  @!UP2 UIADD3 UR6, UPT, UPT, UR8, -UR6, URZ ;  /* 0x800000060806a290 */ /* 0x000fe4000fffe0ff */
[----:B------:R-:W-:Y:S02]  /*4e20*/  @!UP2 UIMAD UR15, UR4, UR5, UR15 ;  /* 0x00000005040fa2a4 */ /* 0x000fe4000f8e020f */
[----:B------:R-:W-:Y:S01]  /*4e30*/  @!UP2 UIMAD UR14, UR6, UR10, UR14 ;  /* 0x0000000a060ea2a4 */ /* 0x000fe2000f8e020e */
[----:B------:R-:W-:Y:S11]  /*4e40*/  BRA.U UP4, `(.L_x_71) ;  /* 0x0000000104107547 */ /* 0x000ff6000b800000 */
[----:B------:R-:W-:Y:S04]  /*4e50*/  MOV R9, UR44 ;  /* 0x0000002c00097c02 */ /* 0x000fe80008000f00 */
[----:B------:R-:W-:Y:S04]  /*4e60*/  SHF.L.U32 R14, R9, 0x1f, RZ ;  /* 0x0000001f090e7819 */ /* 0x000fe800000006ff */
[----:B------:R-:W1:Y:S02]  /*4e70*/  SYNCS.PHASECHK.TRANS64.TRYWAIT P1, [UR22+0xf8], R14 ;  /* 0x0000f80eff0075a7 */ /* 0x000e640008021116 */
[----:B-1----:R-:W-:Y:S05]  /*4e80*/  @!P1 BRA `(.L_x_72) ;  /* 0x0000004000189947 */ /* 0x002fea0003800000 */
.L_x_71:
[----:B------:R-:W-:Y:S01]  /*4e90*/  UISETP.NE.AND UP4, UPT, UR29, URZ, UPT ;  /* 0x000000ff1d00728c */ /* 0x000fe2000bf85270 */
[----:B------:R-:W-:Y:S01]  /*4ea0*/  R2UR UR4, R0 ;  /* 0x00000000000472ca */ /* 0x000fe200000e0000 */
[----:B------:R-:W-:Y:S01]  /*4eb0*/  USHF.L.U32 UR11, UR28, 0x6, URZ ;  /* 0x000000061c0b7899 */ /* 0x000fe200080006ff */
[----:B------:R-:W-:Y:S05]  /*4ec0*/  IMAD.U32 R0, RZ, RZ, UR29 ;  /* 0x0000001dff007e24 */ /* 0x000fea000f8e00ff */
[----:B------:R-:W-:Y:S04]  /*4ed0*/  IABS R11, R0 ;  /* 0x00000000000b7213 */ /* 0x000fe80000000000 */
[----:B------:R-:W2:Y:S02]  /*4ee0*/  I2F.RP R16, R11 ;  /* 0x0000000b00107306 */ /* 0x000ea40000209400 */
[----:B------:R-:W-:Y:S07]  /*4ef0*/  UIMAD.WIDE.U32 UR6, UR37, UR4, URZ ;  /* 0x00000004250672a5 */ /* 0x000fee000f8e00ff */
[----:B------:R-:W-:Y:S02]  /*4f00*/  UMOV UR12, UR7 ;  /* 0x00000007000c7c82 */ /* 0x000fe40008000000 */
[----:B------:R-:W-:Y:S04]  /*4f10*/  UIMAD UR4, UR12, UR43, UR4 ;  /* 0x0000002b0c0472a4 */ /* 0x000fe8000f8e0204 */
[----:B------:R-:W-:Y:S01]  /*4f20*/  UISETP.GT.U32.AND UP0, UPT, UR26, UR4, UPT ;  /* 0x000000041a00728c */ /* 0x000fe2000bf04070 */
[----:B--2---:R-:W2:Y:S10]  /*4f30*/  MUFU.RCP R0, R16 ;  /* 0x0000001000007308 */ /* 0x004eb40000001000 */
[----:B------:R-:W-:Y:S02]  /*4f40*/  @!UP0 UIADD3 UR4, UPT, UPT, UR4, -UR26, URZ ;  /* 0x8000001a04048290 */ /* 0x000fe4000fffe0ff */
[----:B------:R-:W-:Y:S02]  /*4f50*/  @!UP0 UIADD3 UR12, UPT, UPT, UR12, 0x1, URZ ;  /* 0x000000010c0c8890 */ /* 0x000fe4000fffe0ff */
[----:B------:R-:W-:Y:S02]  /*4f60*/  UISETP.GE.U32.AND UP0, UPT, UR4, UR26, UPT ;  /* 0x0000001a0400728c */ /* 0x000fe4000bf06070 */
[----:B------:R-:W-:Y:S01]  /*4f70*/  ULOP3.LUT UR4, UR23, UR27, URZ, 0x3c, !UPT ;  /* 0x0000001b17047292 */ /* 0x000fe2000f8e3cff */
[----:B--2---:R-:W-:Y:S04]  /*4f80*/  VIADD R13, R0, 0xffffffe ;  /* 0x0ffffffe000d7836 */ /* 0x004fe80000000000 */
[----:B------:R-:W1:Y:S04]  /*4f90*/  F2I.FTZ.U32.TRUNC.NTZ R15, R13 ;  /* 0x0000000d000f7305 */ /* 0x000e68000021f000 */
[----:B------:R-:W-:Y:S02]  /*4fa0*/  @UP0 UIADD3 UR12, UPT, UPT, UR12, 0x1, URZ ;  /* 0x000000010c0c0890 */ /* 0x000fe4000fffe0ff */
[----:B------:R-:W-:Y:S01]  /*4fb0*/  UISETP.GE.AND UP0, UPT, UR4, URZ, UPT ;  /* 0x000000ff0400728c */ /* 0x000fe2000bf06270 */
[--C-:B-1----:R-:W-:Y:S10]  /*4fc0*/  IMAD.MOV R14, RZ, RZ, -R15.reuse ;  /* 0x000000ffff0e7224 */ /* 0x102ff400078e0a0f */
[----:B------:R-:W-:Y:S02]  /*4fd0*/  @!UP0 UIADD3 UR12, UPT, UPT, -UR12, URZ, URZ ;  /* 0x000000ff0c0c8290 */ /* 0x000fe4000fffe1ff */
[----:B------:R-:W-:Y:S01]  /*4fe0*/  @!UP6 ULOP3.LUT UR12, URZ, UR27, URZ, 0x33, !UPT ;  /* 0x0000001bff0ce292 */ /* 0x000fe2000f8e33ff */
[----:B------:R-:W-:Y:S02]  /*4ff0*/  IMAD R9, R14, R11, RZ ;  /* 0x0000000b0e097224 */ /* 0x000fe400078e02ff */
[----:B------:R-:W-:Y:S01]  /*5000*/  IMAD.MOV.U32 R14, RZ, RZ, RZ ;  /* 0x000000ffff0e7224 */ /* 0x000fe200078e00ff */
[----:B------:R-:W-:Y:S02]  /*5010*/  ULOP3.LUT UR4, UR12, UR29, URZ, 0x3c, !UPT ;  /* 0x0000001d0c047292 */ /* 0x000fe4000f8e3cff */
[----:B------:R-:W-:Y:S01]  /*5020*/  MOV R0, UR12 ;  /* 0x0000000c00007c02 */ /* 0x000fe20008000f00 */
[----:B------:R-:W-:Y:S01]  /*5030*/  IMAD.HI.U32 R15, R15, R9, R14 ;  /* 0x000000090f0f7227 */ /* 0x000fe200078e000e */
[----:B------:R-:W-:Y:S02]  /*5040*/  UISETP.GE.AND UP0, UPT, UR4, URZ, UPT ;  /* 0x000000ff0400728c */ /* 0x000fe4000bf06270 */
[----:B------:R-:W-:Y:S01]  /*5050*/  IABS R0, R0 ;  /* 0x0000000000007213 */ /* 0x000fe20000000000 */
[----:B------:R-:W-:Y:S04]  /*5060*/  UIADD3 UR4, UPT, UPT, -UR12, URZ, URZ ;  /* 0x000000ff0c047290 */ /* 0x000fe8000fffe1ff */
[----:B------:R-:W-:Y:S01]  /*5070*/  IMAD.HI.U32 R15, R15, R0, RZ ;  /* 0x000000000f0f7227 */ /* 0x000fe200078e00ff */
[----:B------:R-:W-:Y:S03]  /*5080*/  UIMAD UR4, UR27, UR4, UR23 ;  /* 0x000000041b0472a4 */ /* 0x000fe6000f8e0217 */
[----:B------:R-:W-:Y:S01]  /*5090*/  IMAD.MOV R9, RZ, RZ, -R15 ;  /* 0x000000ffff097224 */ /* 0x000fe200078e0a0f */
[----:B------:R-:W-:Y:S03]  /*50a0*/  USHF.L.U32 UR10, UR4, 0x6, URZ ;  /* 0x00000006040a7899 */ /* 0x000fe600080006ff */
[C---:B------:R-:W-:Y:S05]  /*50b0*/  IMAD R0, R11.reuse, R9, R0 ;  /* 0x000000090b007224 */ /* 0x040fea00078e0200 */
[----:B------:R-:W-:Y:S11]  /*50c0*/  ISETP.GT.U32.AND P1, PT, R11, R0, PT ;  /* 0x000000000b00720c */ /* 0x000ff60003f24070 */
[----:B------:R-:W-:Y:S02]  /*50d0*/  @!UPT UIADD3 URZ, UPT, UPT, URZ, URZ, URZ ;  /* 0x000000fffffff290 */ /* 0x000fe4000fffe0ff */
[-C--:B------:R-:W-:Y:S01]  /*50e0*/  @!P1 IADD3 R0, PT, PT, R0, -R11.reuse, RZ ;  /* 0x8000000b00009210 */ /* 0x080fe20007ffe0ff */
[----:B------:R-:W-:Y:S01]  /*50f0*/  @!P1 VIADD R15, R15, 0x1 ;  /* 0x000000010f0f9836 */ /* 0x000fe20000000000 */
[----:B------:R-:W-:Y:S02]  /*5100*/  ISETP.NE.U32.AND P1, PT, R2, RZ, PT ;  /* 0x000000ff0200720c */ /* 0x000fe40003f25070 */
[----:B------:R-:W-:Y:S02]  /*5110*/  ISETP.GE.U32.AND P2, PT, R0, R11, PT ;  /* 0x0000000b0000720c */ /* 0x000fe40003f46070 */
[----:B------:R-:W-:Y:S11]  /*5120*/  ISETP.NE.AND.EX P1, PT, R3, RZ, PT, P1 ;  /* 0x000000ff0300720c */ /* 0x000ff60003f25310 */
[----:B------:R-:W-:Y:S02]  /*5130*/  @P2 IADD3 R15, PT, PT, R15, 0x1, RZ ;  /* 0x000000010f0f2810 */ /* 0x000fe40007ffe0ff */
[----:B------:R-:W-:Y:S02]  /*5140*/  ISETP.NE.U32.AND P2, PT, R2, RZ, PT ;  /* 0x000000ff0200720c */ /* 0x000fe40003f45070 */
[----:B------:R-:W-:Y:S02]  /*5150*/  R2UR UR13, R15 ;  /* 0x000000000f0d72ca */ /* 0x000fe400000e0000 */
[----:B------:R-:W-:Y:S11]  /*5160*/  ISETP.NE.AND.EX P2, PT, R3, RZ, PT, P2 ;  /* 0x000000ff0300720c */ /* 0x000ff60003f45320 */
[----:B------:R-:W-:Y:S02]  /*5170*/  @!UP0 UIADD3 UR13, UPT, UPT, -UR13, URZ, URZ ;  /* 0x000000ff0d0d8290 */ /* 0x000fe4000fffe1ff */
[----:B------:R-:W-:Y:S04]  /*5180*/  @!UP4 ULOP3.LUT UR13, URZ, UR29, URZ, 0x33, !UPT ;  /* 0x0000001dff0dc292 */ /* 0x000fe8000f8e33ff */
[----:B------:R-:W-:Y:S04]  /*5190*/  UIADD3 UR5, UPT, UPT, -UR13, URZ, URZ ;  /* 0x000000ff0d057290 */ /* 0x000fe8000fffe1ff */
[----:B------:R-:W-:Y:S01]  /*51a0*/  UIMAD UR12, UR29, UR5, UR12 ;  /* 0x000000051d0c72a4 */ /* 0x000fe2000f8e020c */
[----:B------:R-:W-:Y:S11]  /*51b0*/  @!P2 BRA `(.L_x_73) ;  /* 0x000000000030a947 */ /* 0x000ff60003800000 */
[----:B------:R-:W-:Y:S01]  /*51c0*/  UPLOP3.LUT UP3, UPT, UPT, UPT, UP5, 0x80, 0x8 ;  /* 0x000000000008789c */ /* 0x000fe20003f6f050 */
[----:B------:R-:W-:Y:S01]  /*51d0*/  HFMA2 R63, -RZ, RZ, 0, 5.9604644775390625e-08 ;  /* 0x00000001ff3f7431 */ /* 0x000fe200000001ff */
[----:B------:R-:W1:Y:S04]  /*51e0*/  LDCU.64 UR4, c[0x0][0x358] ;  /* 0x00006b00ff0477ac */ /* 0x000e680008000a00 */
[----:B------:R-:W-:Y:S11]  /*51f0*/  PLOP3.LUT P2, PT, PT, PT, UP3, 0x80, 0x8 ;  /* 0x000000000008781c */ /* 0x000ff60003f4f038 */
[----:B------:R-:W-:Y:S02]  /*5200*/  @!UPT UIADD3 URZ, UPT, UPT, URZ, URZ, URZ ;  /* 0x000000fffffff290 */ /* 0x000fe4000fffe0ff */
[----:B------:R-:W2:Y:S01]  /*5210*/  @P2 LDC.64 R14, c[0x0][0x888] ;  /* 0x00022200ff0e2b82 */ /* 0x000ea20000000a00 */
[----:B------:R-:W-:Y:S04]  /*5220*/  @P2 IMAD R0, R17, R2, RZ ;  /* 0x0000000211002224 */ /* 0x000fe800078e02ff */
[----:B--2---:R-:W-:Y:S01]  /*5230*/  @P2 IMAD.WIDE R14, R0, 0x4, R14 ;  /* 0x00000004000e2825 */ /* 0x004fe200078e020e */
[----:B------:R-:W-:Y:S04]  /*5240*/  MOV R0, 0x1 ;  /* 0x0000000100007802 */ /* 0x000fe80000000f00 */
[----:B-1---5:R1:W5:Y:S01]  /*5250*/  @P2 LDG.E R27, desc[UR4][R14.64] ;  /* 0x000000040e1b2981 */ /* 0x022362000c1e1900 */
[----:B------:R-:W-:Y:S01]  /*5260*/  @!P2 PRMT R63, R0, 0x7610, R63 ;  /* 0x00007610003fa816 */ /* 0x000fe2000000003f */
[----:B-1----:R-:W2:Y:S06]  /*5270*/  @!P2 LDC R27, c[0x0][0x880] ;  /* 0x00022000ff1bab82 */ /* 0x002eac0000000800 */
.L_x_73:
[----:B--2--5:R-:W-:Y:S01]  /*5280*/  @!P1 FSETP.EQ.AND P3, PT, R27, RZ, PT ;  /* 0x000000ff1b00920b */ /* 0x024fe20003f62000 */
[----:B------:R-:W-:Y:S01]  /*5290*/  @!UPT UIADD3 URZ, UPT, UPT, URZ, URZ, URZ ;  /* 0x000000fffffff290 */ /* 0x000fe2000fffe0ff */
[----:B------:R-:W-:Y:S11]  /*52a0*/  @!P1 BRA `(.L_x_74) ;  /* 0x0000000000149947 */ /* 0x000ff60003800000 */
[----:B------:R-:W-:Y:S02]  /*52b0*/  LOP3.LUT P1, RZ, R63, 0xff, RZ, 0xc0, !PT ;  /* 0x000000ff3fff7812 */ /* 0x000fe4000782c0ff */
[----:B------:R-:W-:Y:S04]  /*52c0*/  PLOP3.LUT P3, PT, PT, PT, UP3, 0x80, 0x8 ;  /* 0x000000000008781c */ /* 0x000fe80003f6f038 */
[----:B------:R-:W-:Y:S07]  /*52d0*/  PLOP3.LUT P3, PT, P3, PT, PT, 0x8, 0x80 ;  /* 0x000000000080781c */ /* 0x000fee0001f6e170 */
[----:B------:R-:W-:Y:S11]  /*52e0*/  @P1 FSETP.EQ.AND P3, PT, R27, RZ, PT ;  /* 0x000000ff1b00120b */ /* 0x000ff60003f62000 */
[----:B------:R-:W-:Y:S02]  /*52f0*/  @!UPT UIADD3 URZ, UPT, UPT, URZ, URZ, URZ ;  /* 0x000000fffffff290 */ /* 0x000fe4000fffe0ff */
.L_x_74:
[----:B------:R-:W-:Y:S01]  /*5300*/  ULEA UR4, UR25, UR22, 0x3 ;  /* 0x0000001619047291 */ /* 0x000fe2000f8e18ff */
[----:B------:R-:W-:Y:S02]  /*5310*/  SHF.L.U32 R9, R12, 0x1f, RZ ;  /* 0x0000001f0c097819 */ /* 0x000fe400000006ff */
[----:B------:R-:W-:Y:S04]  /*5320*/  ELECT P2, URZ, PT ;  /* 0x0000000000ff782f */ /* 0x000fe80003840000 */
[----:B------:R-:W-:Y:S02]  /*5330*/  PLOP3.LUT P2, PT, P3, P2, PT, 0xf2, 0x2f ;  /* 0x00000000002f781c */ /* 0x000fe40001f45e72 */
[----:B------:R-:W1:Y:S02]  /*5340*/  SYNCS.PHASECHK.TRANS64.TRYWAIT P1, [UR4+0xd8], R9 ;  /* 0x0000d809ff0075a7 */ /* 0x000e640008021104 */
[----:B-1----:R-:W-:Y:S09]  /*5350*/  @!P1 BRA `(.L_x_75) ;  /* 0x0000003800fc9947 */ /* 0x002ff20003800000 */
.L_x_159:
[----:B------:R-:W2:Y:S01]  /*5360*/  S2UR UR23, SR_CgaCtaId ;  /* 0x00000000001779c3 */ /* 0x000ea20000008800 */
[----:B------:R-:W-:Y:S01]  /*5370*/  VOTEU.ALL UP0, P2 ;  /* 0x0000000000ff7886 */ /* 0x000fe20001000000 */
[----:B-1----:R-:W-:Y:S01]  /*5380*/  @!P2 IADD3 R9, P1, PT, R18, 0x580, RZ ;  /* 0x000005801209a810 */ /* 0x002fe20007f3e0ff */
[----:B------:R-:W-:Y:S01]  /*5390*/  UIADD3 UR6, UPT, UPT, UR25, 0x1, URZ ;  /* 0x0000000119067890 */ /* 0x000fe2000fffe0ff */
[----:B------:R-:W-:Y:S01]  /*53a0*/  @P0 SHF.R.U32.HI R17, RZ, 0x10, R5 ;  /* 0x00000010ff110819 */ /* 0x000fe20000011605 */
[----:B------:R-:W-:Y:S01]  /*53b0*/  UIADD3 UR9, UPT, UPT, UR4, 0xc0, URZ ;  /* 0x000000c004097890 */ /* 0x000fe2000fffe0ff */
[----:B------:R-:W-:Y:S01]  /*53c0*/  @!P2 R2UR UR7, R9 ;  /* 0x000000000907a2ca */ /* 0x000fe200000e0000 */
[----:B------:R-:W-:Y:S01]  /*53d0*/  @!UP0 ULEA UR5, UR25, UR22, 0xd ;  /* 0x0000001619058291 */ /* 0x000fe2000f8e68ff */
[----:B------:R-:W-:Y:S01]  /*53e0*/  @!P2 IMAD.X R0, RZ, RZ, R19, P1 ;  /* 0x000000ffff00a224 */ /* 0x000fe200008e0613 */
[----:B------:R-:W-:Y:S01]  /*53f0*/  UMOV UR24, 0x0 ;  /* 0x0000000000187882 */ /* 0x000fe20000000000 */
[----:B------:R-:W-:Y:S01]  /*5400*/  UMOV UR25, 0x10000000 ;  /* 0x1000000000197882 */ /* 0x000fe20000000000 */
[----:B------:R-:W-:Y:S02]  /*5410*/  @!UP0 UIADD3 UR8, UPT, UPT, UR5, 0x400, URZ ;  /* 0x0000040005088890 */ /* 0x000fe4000fffe0ff */
[----:B------:R-:W-:Y:S01]  /*5420*/  UISETP.NE.AND UP0, UPT, UR6, 0x3, UPT ;  /* 0x000000030600788c */ /* 0x000fe2000bf05270 */
[----:B------:R-:W-:Y:S01]  /*5430*/  @!P2 R2UR UR5, R0 ;  /* 0x000000000005a2ca */ /* 0x000fe200000e0000 */
[----:B------:R-:W-:Y:S02]  /*5440*/  @!P2 IMAD.MOV.U32 R0, RZ, RZ, 0x2000 ;  /* 0x00002000ff00a424 */ /* 0x000fe400078e00ff */
[----:B------:R-:W-:Y:S02]  /*5450*/  USEL UR6, UR6, URZ, UP0 ;  /* 0x000000ff06067287 */ /* 0x000fe40008000000 */
[----:B------:R-:W-:Y:S01]  /*5460*/  IMAD.U32 R14, RZ, RZ, UR7 ;  /* 0x00000007ff0e7e24 */ /* 0x000fe2000f8e00ff */
[----:B------:R-:W-:Y:S02]  /*5470*/  USEL UR19, URZ, 0x1, UP0 ;  /* 0x00000001ff137887 */ /* 0x000fe40008000000 */
[----:B------:R-:W-:Y:S02]  /*5480*/  VOTEU.ALL UP0, P2 ;  /* 0x0000000000ff7886 */ /* 0x000fe40001000000 */
[----:B------:R-:W-:Y:S01]  /*5490*/  @!P2 R2UR UR20, R14 ;  /* 0x000000000e14a2ca */ /* 0x000fe200000e0000 */
[----:B--2---:R-:W-:Y:S01]  /*54a0*/  UPRMT UR7, UR23, 0x654, UR9 ;  /* 0x0000065417077896 */ /* 0x004fe20008000009 */
[----:B------:R-:W-:Y:S01]  /*54b0*/  LOP3.LUT R12, R12, UR19, RZ, 0x3c, !PT ;  /* 0x000000130c0c7c12 */ /* 0x000fe2000f8e3cff */
[----:B------:R-:W-:Y:S01]  /*54c0*/  IMAD.U32 R15, RZ, RZ, UR5 ;  /* 0x00000005ff0f7e24 */ /* 0x000fe2000f8e00ff */
[----:B------:R-:W-:Y:S02]  /*54d0*/  ULEA UR5, UR6, UR22, 0x3 ;  /* 0x0000001606057291 */ /* 0x000fe4000f8e18ff */
[----:B------:R-:W-:Y:S02]  /*54e0*/  SHF.L.U32 R11, R12, 0x1f, RZ ;  /* 0x0000001f0c0b7819 */ /* 0x000fe400000006ff */
[----:B------:R-:W-:Y:S11]  /*54f0*/  @!P2 R2UR UR21, R15 ;  /* 0x000000000f15a2ca */ /* 0x000ff600000e0000 */
[----:B------:R-:W-:Y:S02]  /*5500*/  @!UPT UIADD3 URZ, UPT, UPT, URZ, URZ, URZ ;  /* 0x000000fffffff290 */ /* 0x000fe4000fffe0ff */
[----:B------:R1:W-:Y:S01]  /*5510*/  @!UP0 UTMALDG.4D [UR8], [UR20], desc[UR24] ;  /* 0x00001808140085b4 */ /* 0x0003e20008019000 */
[----:B------:R1:W-:Y:S01]  /*5520*/  @!P2 SYNCS.ARRIVE.TRANS64.RED.A0TR RZ, [UR4+0xc0], R0 ;  /* 0x0000c000ffffa9a7 */ /* 0x0003e20008300404 */
[----:B------:R-:W-:Y:S01]  /*5530*/  SYNCS.ARRIVE.TRANS64.RED.A1T0 RZ, [UR7], RZ ;  /* 0x000000ffffff79a7 */ /* 0x000fe20008100407 */
[----:B------:R-:W2:Y:S02]  /*5540*/  SYNCS.PHASECHK.TRANS64.TRYWAIT P1, [UR5+0xd8], R11 ;  /* 0x0000d80bff0075a7 */ /* 0x000ea40008021105 */
[----:B-12---:R-:W-:Y:S05]  /*5550*/  @!P1 BRA `(.L_x_76) ;  /* 0x0000003800949947 */ /* 0x006fea0003800000 */
.L_x_161:
[----:B------:R-:W2:Y:S01]  /*5560*/  S2UR UR19, SR_CgaCtaId ;  /* 0x00000000001379c3 */ /* 0x000ea20000008800 */
[----:B------:R-:W-:Y:S01]  /*5570*/  UIADD3 UR9, UPT, UPT, UR5, 0xc0, URZ ;  /* 0x000000c005097890 */ /* 0x000fe2000fffe0ff */
[----:B------:R-:W-:Y:S01]  /*5580*/  @!P2 IADD3 R4, P1, PT, R18, 0x580, RZ ;  /* 0x000005801204a810 */ /* 0x000fe20007f3e0ff */
[----:B------:R-:W-:Y:S01]  /*5590*/  UIADD3 UR23, UPT, UPT, UR14, UR42, URZ ;  /* 0x0000002a0e177290 */ /* 0x000fe2000fffe0ff */
[----:B------:R-:W-:Y:S01]  /*55a0*/  LOP3.LUT R10, R10, 0x1, RZ, 0x3c, !PT ;  /* 0x000000010a0a7812 */ /* 0x000fe200078e3cff */
[----:B------:R-:W-:Y:S01]  /*55b0*/  VOTEU.ALL UP0, P2 ;  /* 0x0000000000ff7886 */ /* 0x000fe20001000000 */
[----:B------:R-:W-:Y:S01]  /*55c0*/  UMOV UR20, 0x0 ;  /* 0x0000000000147882 */ /* 0x000fe20000000000 */
[----:B-1----:R-:W-:Y:S01]  /*55d0*/  @!P2 IMAD.X R0, RZ, RZ, R19, P1 ;  /* 0x000000ffff00a224 */ /* 0x002fe200008e0613 */
[----:B------:R-:W-:Y:S01]  /*55e0*/  UMOV UR21, 0x10000000 ;  /* 0x1000000000157882 */ /* 0x000fe20000000000 */
[----:B------:R-:W-:Y:S02]  /*55f0*/  UIADD3 UR28, UPT, UPT, UR15, UR41, URZ ;  /* 0x000000290f1c7290 */ /* 0x000fe4000fffe0ff */
[----:B------:R-:W-:Y:S02]  /*5600*/  @!UP0 ULEA UR4, UR6, UR22, 0xd ;  /* 0x0000001606048291 */ /* 0x000fe4000f8e68ff */
[----:B------:R-:W-:Y:S02]  /*5610*/  UIADD3 UR6, UPT, UPT, UR6, 0x1, URZ ;  /* 0x0000000106067890 */ /* 0x000fe4000fffe0ff */
[----:B------:R-:W-:Y:S02]  /*5620*/  @!UP0 UIADD3 UR10, UPT, UPT, UR10, 0x20, URZ ;  /* 0x000000200a0a8890 */ /* 0x000fe4000fffe0ff */
[----:B------:R-:W-:Y:S01]  /*5630*/  @!UP0 UIADD3 UR8, UPT, UPT, UR4, 0x400, URZ ;  /* 0x0000040004088890 */ /* 0x000fe2000fffe0ff */
[----:B------:R-:W-:Y:S01]  /*5640*/  @!P2 R2UR UR4, R0 ;  /* 0x000000000004a2ca */ /* 0x000fe200000e0000 */
[----:B------:R-:W-:Y:S02]  /*5650*/  UISETP.NE.AND UP0, UPT, UR6, 0x3, UPT ;  /* 0x000000030600788c */ /* 0x000fe4000bf05270 */
[----:B------:R-:W-:Y:S02]  /*5660*/  UPLOP3.LUT UP4, UPT, UPT, UPT, UPT, 0x80, 0x8 ;  /* 0x000000000008789c */ /* 0x000fe40003f8f070 */
[----:B------:R-:W-:Y:S01]  /*5670*/  USEL UR25, UR6, URZ, UP0 ;  /* 0x000000ff06197287 */ /* 0x000fe20008000000 */
[----:B------:R-:W-:Y:S02]  /*5680*/  @!P2 R2UR UR6, R4 ;  /* 0x000000000406a2ca */ /* 0x000fe400000e0000 */
[----:B------:R-:W-:Y:S02]  /*5690*/  PLOP3.LUT P0, PT, PT, PT, UP0, 0x80, 0x8 ;  /* 0x000000000008781c */ /* 0x000fe40003f0f008 */
[----:B------:R-:W-:Y:S03]  /*56a0*/  VOTEU.ALL UP0, P2 ;  /* 0x0000000000ff7886 */ /* 0x000fe60001000000 */
[----:B------:R-:W-:Y:S01]  /*56b0*/  IMAD.U32 R5, RZ, RZ, UR4 ;  /* 0x00000004ff057e24 */ /* 0x000fe2000f8e00ff */
[----:B--2---:R-:W-:Y:S04]  /*56c0*/  UPRMT UR4, UR19, 0x654, UR9 ;  /* 0x0000065413047896 */ /* 0x004fe80008000009 */
[----:B------:R-:W-:Y:S01]  /*56d0*/  @!P2 R2UR UR7, R5 ;  /* 0x000000000507a2ca */ /* 0x000fe200000e0000 */
[----:B------:R-:W-:Y:S01]  /*56e0*/  IMAD.U32 R4, RZ, RZ, UR6 ;  /* 0x00000006ff047e24 */ /* 0x000fe2000f8e00ff */
[----:B------:R-:W-:Y:S04]  /*56f0*/  SEL R5, RZ, 0x1, P0 ;  /* 0x00000001ff057807 */ /* 0x000fe80000000000 */
[----:B------:R-:W-:Y:S02]  /*5700*/  @!P2 R2UR UR6, R4 ;  /* 0x000000000406a2ca */ /* 0x000fe400000e0000 */
[----:B------:R-:W-:Y:S11]  /*5710*/  LOP3.LUT R12, R12, R5, RZ, 0x3c, !PT ;  /* 0x000000050c0c7212 */ /* 0x000ff600078e3cff */
[----:B------:R1:W-:Y:S01]  /*5720*/  @!UP0 UTMALDG.4D [UR8], [UR6], desc[UR20] ;  /* 0x00001408060085b4 */ /* 0x0003e20008019000 */
[----:B------:R1:W-:Y:S01]  /*5730*/  @!P2 SYNCS.ARRIVE.TRANS64.RED.A0TR RZ, [UR5+0xc0], R8 ;  /* 0x0000c008ffffa9a7 */ /* 0x0003e20008300405 */
[----:B------:R-:W-:Y:S01]  /*5740*/  SYNCS.ARRIVE.TRANS64.RED.A1T0 RZ, [UR4], RZ ;  /* 0x000000ffffff79a7 */ /* 0x000fe20008100404 */
[----:B------:R-:W-:Y:S05]  /*5750*/  BRA.U UP1, `(.L_x_77) ;  /* 0xfffffff1014c7547 */ /* 0x000fea000b83ffff */
[----:B------:R-:W-:Y:S01]  /*5760*/  UIADD3 UR22, UPT, UPT, UR22, 0xd8, URZ ;  /* 0x000000d816167890 */ /* 0x000fe2000fffe0ff */
[----:B------:R-:W-:-:S03]  /*5770*/  SHF.L.U32 R3, R12, 0x1f, RZ ;  /* 0x0000001f0c037819 */ /* 0x000fc600000006ff */
[----:B------:R-:W-:-:S09]  /*5780*/  ULEA UR4, UR25, UR22, 0x3 ;  /* 0x0000001619047291 */ /* 0x000fd2000f8e18ff */
[----:B------:R-:W2:Y:S02]  /*5790*/  SYNCS.PHASECHK.TRANS64.TRYWAIT P0, [UR4], R3 ;  /* 0x00000003ff0075a7 */ /* 0x000ea40008001104 */
[----:B--2---:R-:W-:Y:S05]  /*57a0*/  @!P0 BRA `(.L_x_78) ;  /* 0x0000003800188947 */ /* 0x004fea0003800000 */
.L_x_163:
[----:B------:R-:W-:-:S04]  /*57b0*/  UIADD3 UR4, UPT, UPT, UR25, 0x1, URZ ;  /* 0x0000000119047890 */ /* 0x000fc8000fffe0ff */
[----:B------:R-:W-:-:S04]  /*57c0*/  UISETP.NE.AND UP0, UPT, UR4, 0x3, UPT ;  /* 0x000000030400788c */ /* 0x000fc8000bf05270 */
[----:B------:R-:W-:Y:S02]  /*57d0*/  USEL UR4, UR4, URZ, UP0 ;  /* 0x000000ff04047287 */ /* 0x000fe40008000000 */
[----:B------:R-:W-:-:S04]  /*57e0*/  PLOP3.LUT P0, PT, PT, PT, UP0, 0x80, 0x8 ;  /* 0x000000000008781c */ /* 0x000fc80003f0f008 */
[----:B--2---:R-:W-:Y:S01]  /*57f0*/  SEL R3, RZ, 0x1, P0 ;  /* 0x00000001ff037807 */ /* 0x004fe20000000000 */
[----:B------:R-:W-:-:S03]  /*5800*/  IMAD.U32 R0, RZ, RZ, UR4 ;  /* 0x00000004ff007e24 */ /* 0x000fc6000f8e00ff */
[----:B------:R-:W-:Y:S02]  /*5810*/  LOP3.LUT R12, R12, R3, RZ, 0x3c, !PT ;  /* 0x000000030c0c7212 */ /* 0x000fe400078e3cff */
[C---:B------:R-:W-:Y:S01]  /*5820*/  LEA R2, R0.reuse, UR22, 0x3 ;  /* 0x0000001600027c11 */ /* 0x040fe2000f8e18ff */
[----:B------:R-:W-:Y:S01]  /*5830*/  VIADD R0, R0, 0x1 ;  /* 0x0000000100007836 */ /* 0x000fe20000000000 */
[----:B------:R-:W-:-:S04]  /*5840*/  SHF.L.U32 R3, R12, 0x1f, RZ ;  /* 0x0000001f0c037819 */ /* 0x000fc800000006ff */
[----:B------:R-:W2:Y:S01]  /*5850*/  SYNCS.PHASECHK.TRANS64.TRYWAIT P1, [R2+URZ], R3 ;  /* 0x00000003020075a7 */ /* 0x000ea200080211ff */
[----:B------:R-:W-:-:S04]  /*5860*/  ISETP.NE.AND P0, PT, R0, 0x3, PT ;  /* 0x000000030000780c */ /* 0x000fc80003f05270 */
[----:B------:R-:W-:Y:S02]  /*5870*/  SEL R5, RZ, 0x1, P0 ;  /* 0x00000001ff057807 */ /* 0x000fe40000000000 */
[----:B------:R-:W-:Y:S02]  /*5880*/  SEL R0, R0, RZ, P0 ;  /* 0x000000ff00007207 */ /* 0x000fe40000000000 */
[----:B------:R-:W-:Y:S01]  /*5890*/  LOP3.LUT R5, R12, R5, RZ, 0x3c, !PT ;  /* 0x000000050c057212 */ /* 0x000fe200078e3cff */
[----:B--2---:R-:W-:Y:S06]  /*58a0*/  @!P1 BRA `(.L_x_79) ;  /* 0x0000003400f09947 */ /* 0x004fec0003800000 */
.L_x_164:
[----:B------:R-:W-:Y:S02]  /*58b0*/  LEA R0, R0, UR22, 0x3 ;  /* 0x0000001600007c11 */ /* 0x000fe4000f8e18ff */
[----:B------:R-:W-:-:S07]  /*58c0*/  SHF.L.U32 R5, R5, 0x1f, RZ ;  /* 0x0000001f05057819 */ /* 0x000fce00000006ff */
.L_x_80:
[----:B---3--:R3:W4:Y:S02]  /*58d0*/  SYNCS.PHASECHK.TRANS64.TRYWAIT P0, [R0+URZ], R5 ;  /* 0x00000005000075a7 */ /* 0x00872400080011ff */
[----:B----4-:R-:W-:Y:S05]  /*58e0*/  @!P0 NANOSLEEP.SYNCS 0x989680 ;  /* 0x009896800000895d */ /* 0x010fea0003900000 */
[----:B------:R-:W4:Y:S02]  /*58f0*/  @!P0 SYNCS.PHASECHK.TRANS64 P0, [R0+URZ], R5 ;  /* 0x00000005000085a7 */ /* 0x000f2400080010ff */
[----:B-1--4-:R-:W-:Y:S05]  /*5900*/  @P0 EXIT ;  /* 0x000000000000094d */ /* 0x012fea0003800000 */
[----:B------:R-:W-:Y:S05]  /*5910*/  BRA `(.L_x_80) ;  /* 0xfffffffc00ec7947 */ /* 0x000fea000383ffff */
.L_x_68:
[----:B------:R-:W-:-:S06]  /*5920*/  UISETP.GE.AND UP0, UPT, UR15, 0x4, UPT ;  /* 0x000000040f00788c */ /* 0x000fcc000bf06270 */
[----:B------:R-:W-:-:S13]  /*5930*/  PLOP3.LUT P0, PT, PT, PT, UP0, 0x80, 0x8 ;  /* 0x000000000008781c */ /* 0x000fda0003f0f008 */
[----:B-1----:R-:W-:Y:S05]  /*5940*/  @!P0 EXIT ;  /* 0x000000000000894d */ /* 0x002fea0003800000 */
[----:B------:R-:W1:Y:S08]  /*5950*/  S2UR UR4, SR_CgaCtaId ;  /* 0x00000000000479c3 */ /* 0x000e700000008800 */
[----:B------:R-:W-:Y:S01]  /*5960*/  BAR.SYNC.DEFER_BLOCKING 0x6, 0xa0 ;  /* 0x0182800000007b1d */ /* 0x000fe20000010000 */
[C---:B------:R-:W-:Y:S01]  /*5970*/  IMAD.SHL.U32 R7, R62.reuse, 0x20, RZ ;  /* 0x000000203e077824 */ /* 0x040fe200078e00ff */
[----:B------:R-:W-:Y:S01]  /*5980*/  SHF.R.U32.HI R6, RZ, 0x2, R62 ;  /* 0x00000002ff067819 */ /* 0x000fe2000001163e */
[C---:B------:R-:W-:Y:S01]  /*5990*/  IMAD.SHL.U32 R61, R62.reuse, 0x4, RZ ;  /* 0x000000043e3d7824 */ /* 0x040fe200078e00ff */
[----:B------:R-:W-:Y:S01]  /*59a0*/  USHF.R.S32.HI UR53, URZ, 0x1f, UR5 ;  /* 0x0000001fff357899 */ /* 0x000fe20008011405 */
[C---:B------:R-:W-:Y:S01]  /*59b0*/  R2P PR, R62.reuse, 0x6 ;  /* 0x000000063e007804 */ /* 0x040fe20000000000 */
[----:B------:R-:W-:Y:S01]  /*59c0*/  UMOV UR48, 0x400 ;  /* 0x0000040000307882 */ /* 0x000fe20000000000 */
[----:B------:R-:W2:Y:S01]  /*59d0*/  LDCU.64 UR6, c[0x0][0x888] ;  /* 0x00011100ff0677ac */ /* 0x000ea20008000a00 */
[----:B------:R-:W3:Y:S01]  /*59e0*/  LDC.64 R52, c[0x0][0x888] ;  /* 0x00022200ff347b82 */ /* 0x000ee20000000a00 */
[C---:B------:R-:W-:Y:S01]  /*59f0*/  LOP3.LUT R0, R7.reuse, 0xe0, RZ, 0xc0, !PT ;  /* 0x000000e007007812 */ /* 0x040fe200078ec0ff */
[----:B------:R-:W-:Y:S01]  /*5a00*/  IMAD.U32 R23, R62, 0x10000, RZ ;  /* 0x000100003e177824 */ /* 0x000fe200078e00ff */
[----:B------:R-:W-:Y:S01]  /*5a10*/  LOP3.LUT R7, R7, 0x100, RZ, 0xc0, !PT ;  /* 0x0000010007077812 */ /* 0x000fe200078ec0ff */
[----:B------:R-:W-:Y:S01]  /*5a20*/  IMAD.MOV.U32 R74, RZ, RZ, 0x8 ;  /* 0x00000008ff4a7424 */ /* 0x000fe200078e00ff */
[----:B------:R-:W-:Y:S01]  /*5a30*/  LOP3.LUT R61, R0, 0x1c, R61, 0xf8, !PT ;  /* 0x0000001c003d7812 */ /* 0x000fe200078ef83d */
[----:B------:R-:W-:-:S02]  /*5a40*/  IMAD.SHL.U32 R0, R62, 0x10, RZ ;  /* 0x000000103e007824 */ /* 0x000fc400078e00ff */
[----:B------:R-:W-:Y:S01]  /*5a50*/  HFMA2 R60, -RZ, RZ, 0, 5.9604644775390625e-08 ;  /* 0x00000001ff3c7431 */ /* 0x000fe200000001ff */
[----:B------:R-:W4:Y:S01]  /*5a60*/  LDC.64 R54, c[0x0][0x890] ;  /* 0x00022400ff367b82 */ /* 0x000f220000000a00 */
[----:B------:R-:W-:Y:S01]  /*5a70*/  LOP3.LUT R61, R61, 0x4, R6, 0x78, !PT ;  /* 0x000000043d3d7812 */ /* 0x000fe200078e7806 */
[----:B------:R-:W-:Y:S01]  /*5a80*/  IMAD.MOV.U32 R73, RZ, RZ, 0x10 ;  /* 0x00000010ff497424 */ /* 0x000fe200078e00ff */
[----:B------:R-:W-:Y:S01]  /*5a90*/  LOP3.LUT R0, R7, 0x600, R0, 0xf8, !PT ;  /* 0x0000060007007812 */ /* 0x000fe200078ef800 */
[----:B------:R-:W-:Y:S01]  /*5aa0*/  ULEA.HI UR53, UR53, UR5, URZ, 0x6 ;  /* 0x0000000535357291 */ /* 0x000fe2000f8f30ff */
[----:B------:R-:W-:Y:S01]  /*5ab0*/  LOP3.LUT R62, R62, 0x60, RZ, 0xc0, !PT ;  /* 0x000000603e3e7812 */ /* 0x000fe200078ec0ff */
[----:B------:R-:W-:Y:S01]  /*5ac0*/  IMAD.MOV.U32 R22, RZ, RZ, RZ ;  /* 0x000000ffff167224 */ /* 0x000fe200078e00ff */
[----:B-1----:R-:W-:Y:S01]  /*5ad0*/  ULEA UR48, UR4, UR48, 0x18 ;  /* 0x0000003004307291 */ /* 0x002fe2000f8ec0ff */
[----:B------:R-:W-:Y:S01]  /*5ae0*/  LOP3.LUT R61, R0, R61, RZ, 0xfc, !PT ;  /* 0x0000003d003d7212 */ /* 0x000fe200078efcff */
[----:B--2---:R-:W-:Y:S01]  /*5af0*/  IMAD.U32 R66, RZ, RZ, UR6 ;  /* 0x00000006ff427e24 */ /* 0x004fe2000f8e00ff */
[----:B------:R-:W-:Y:S01]  /*5b00*/  CS2R R58, SRZ ;  /* 0x00000000003a7805 */ /* 0x000fe2000001ff00 */
[----:B------:R-:W-:Y:S01]  /*5b10*/  IMAD.U32 R65, RZ, RZ, UR7 ;  /* 0x00000007ff417e24 */ /* 0x000fe2000f8e00ff */
[----:B------:R-:W1:Y:S01]  /*5b20*/  LDCU.64 UR6, c[0x0][0x8b0] ;  /* 0x00011600ff0677ac */ /* 0x000e620008000a00 */
[----:B------:R-:W-:-:S02]  /*5b30*/  LOP3.LUT R23, R23, 0x600000, RZ, 0xc0, !PT ;  /* 0x0060000017177812 */ /* 0x000fc400078ec0ff */
[----:B------:R-:W-:Y:S01]  /*5b40*/  SEL R74, R74, 0xfffffff8, !P1 ;  /* 0xfffffff84a4a7807 */ /* 0x000fe20004800000 */
[----:B------:R-:W2:Y:S01]  /*5b50*/  LDS R2, [UR48+0x150] ;  /* 0x00015030ff027984 */ /* 0x000ea20008000800 */
[----:B------:R-:W-:Y:S01]  /*5b60*/  UIADD3 UR4, UPT, UPT, UR48, 0x400, URZ ;  /* 0x0000040030047890 */ /* 0x000fe2000fffe0ff */
[----:B------:R-:W-:Y:S01]  /*5b70*/  SEL R73, R73, 0xfffffff0, !P2 ;  /* 0xfffffff049497807 */ /* 0x000fe20005000000 */
[----:B------:R-:W2:Y:S04]  /*5b80*/  LDCU UR61, c[0x0][0x370] ;  /* 0x00006e00ff3d77ac */ /* 0x000ea80008000800 */
[----:B------:R-:W-:Y:S01]  /*5b90*/  IMAD.U32 R0, RZ, RZ, UR4 ;  /* 0x00000004ff007e24 */ /* 0x000fe2000f8e00ff */
[----:B------:R-:W-:Y:S01]  /*5ba0*/  UMOV UR51, URZ ;  /* 0x000000ff00337c82 */ /* 0x000fe20008000000 */
[----:B------:R-:W2:Y:S01]  /*5bb0*/  LDCU UR45, c[0x0][0xb0c] ;  /* 0x00016180ff2d77ac */ /* 0x000ea20008000800 */
[----:B------:R-:W2:Y:S01]  /*5bc0*/  LDCU UR38, c[0x0][0xb30] ;  /* 0x00016600ff2677ac */ /* 0x000ea20008000800 */
[----:B-1----:R-:W-:-:S02]  /*5bd0*/  IMAD.U32 R70, RZ, RZ, UR6 ;  /* 0x00000006ff467e24 */ /* 0x002fc4000f8e00ff */
[----:B------:R-:W-:Y:S01]  /*5be0*/  IMAD.U32 R69, RZ, RZ, UR7 ;  /* 0x00000007ff457e24 */ /* 0x000fe2000f8e00ff */
[----:B------:R-:W1:Y:S01]  /*5bf0*/  LDCU.64 UR6, c[0x0][0x8a8] ;  /* 0x00011500ff0677ac */ /* 0x000e620008000a00 */
[----:B------:R-:W2:Y:S01]  /*5c00*/  LDCU UR63, c[0x0][0x388] ;  /* 0x00007100ff3f77ac */ /* 0x000ea20008000800 */
[----:B------:R-:W2:Y:S01]  /*5c10*/  LDCU.64 UR46, c[0x0][0xb28] ;  /* 0x00016500ff2e77ac */ /* 0x000ea20008000a00 */
[----:B------:R-:W2:Y:S01]  /*5c20*/  LDCU.128 UR56, c[0x0][0xb10] ;  /* 0x00016200ff3877ac */ /* 0x000ea20008000c00 */
[----:B------:R-:W2:Y:S01]  /*5c30*/  LDCU UR60, c[0x0][0x374] ;  /* 0x00006e80ff3c77ac */ /* 0x000ea20008000800 */
[----:B-1----:R-:W-:Y:S01]  /*5c40*/  MOV R68, UR6 ;  /* 0x0000000600447c02 */ /* 0x002fe20008000f00 */
[----:B------:R-:W-:Y:S01]  /*5c50*/  IMAD.U32 R67, RZ, RZ, UR7 ;  /* 0x00000007ff437e24 */ /* 0x000fe2000f8e00ff */
[----:B------:R-:W-:Y:S01]  /*5c60*/  USHF.R.S32.HI UR53, URZ, 0x6, UR53 ;  /* 0x00000006ff357899 */ /* 0x000fe20008011435 */
[----:B------:R-:W-:Y:S01]  /*5c70*/  UMOV UR54, URZ ;  /* 0x000000ff00367c82 */ /* 0x000fe20008000000 */
[C---:B--2---:R-:W-:Y:S01]  /*5c80*/  VIADD R3, R2.reuse, 0x40 ;  /* 0x0000004002037836 */ /* 0x044fe20000000000 */
[----:B------:R-:W-:Y:S01]  /*5c90*/  LOP3.LUT R2, R2, 0xffff, RZ, 0xc0, !PT ;  /* 0x0000ffff02027812 */ /* 0x000fe200078ec0ff */
[----:B------:R-:W-:-:S03]  /*5ca0*/  UMOV UR55, URZ ;  /* 0x000000ff00377c82 */ /* 0x000fc60008000000 */
[----:B------:R-:W-:-:S05]  /*5cb0*/  LOP3.LUT R3, R3, 0xffff, RZ, 0xc0, !PT ;  /* 0x0000ffff03037812 */ /* 0x000fca00078ec0ff */
[----:B---34-:R1:W-:Y:S02]  /*5cc0*/  STL.64 [R1], R2 ;  /* 0x0000000201007387 */ /* 0x0183e40000100a00 */
.L_x_111:
[----:B-1----:R-:W-:Y:S04]  /*5cd0*/  SHF.L.U32 R3, R58, 0x1f, RZ ;  /* 0x0000001f3a037819 */ /* 0x002fe800000006ff */
[----:B------:R-:W1:Y:S02]  /*5ce0*/  SYNCS.PHASECHK.TRANS64.TRYWAIT P0, [UR48+0x100], R3 ;  /* 0x00010003ff0075a7 */ /* 0x000e640008001130 */
[----:B-1----:R-:W-:Y:S05]  /*5cf0*/  @!P0 BRA `(.L_x_81) ;  /* 0x0000003000f08947 */ /* 0x002fea0003800000 */
.L_x_166:
[----:B------:R-:W2:Y:S01]  /*5d00*/  LDS.128 R4, [UR48+0x140] ;  /* 0x00014030ff047984 */ /* 0x000ea20008000c00 */
[----:B------:R-:W-:Y:S01]  /*5d10*/  UIADD3 UR4, UPT, UPT, UR48, 0x108, URZ ;  /* 0x0000010830047890 */ /* 0x000fe2000fffe0ff */
[----:B------:R-:W-:Y:S01]  /*5d20*/  IMAD R2, R22, 0x4, R1 ;  /* 0x0000000416027824 */ /* 0x000fe200078e0201 */
[----:B------:R-:W-:Y:S02]  /*5d30*/  UISETP.GE.AND UP0, UPT, UR39, 0x1, UPT ;  /* 0x000000012700788c */ /* 0x000fe4000bf06270 */
[----:B------:R-:W-:Y:S01]  /*5d40*/  UPRMT UR4, URZ, 0x654, UR4 ;  /* 0x00000654ff047896 */ /* 0x000fe20008000004 */
[----:B------:R-:W-:Y:S01]  /*5d50*/  @!PT LDS RZ, [RZ] ;  /* 0x00000000fffff984 */ /* 0x000fe20000000800 */
[----:B------:R-:W-:Y:S01]  /*5d60*/  @!PT LDS RZ, [RZ] ;  /* 0x00000000fffff984 */ /* 0x000fe20000000800 */
[----:B------:R-:W-:Y:S01]  /*5d70*/  @!PT LDS RZ, [RZ] ;  /* 0x00000000fffff984 */ /* 0x000fe20000000800 */
[----:B------:R-:W-:Y:S01]  /*5d80*/  @!PT LDS RZ, [RZ] ;  /* 0x00000000fffff984 */ /* 0x000fe20000000800 */
[----:B------:R3:W-:Y:S06]  /*5d90*/  MEMBAR.ALL.CTA ;  /* 0x0000000000007992 */ /* 0x0007ec0000008000 */
[----:B---3--:R-:W3:Y:S02]  /*5da0*/  FENCE.VIEW.ASYNC.S ;  /* 0x00000000000073c6 */ /* 0x008ee40000000000 */
[----:B---3--:R-:W-:Y:S06]  /*5db0*/  SYNCS.ARRIVE.TRANS64.RED.A1T0 RZ, [UR4], RZ ;  /* 0x000000ffffff79a7 */ /* 0x008fec0008100404 */
[----:B------:R-:W5:Y:S01]  /*5dc0*/  LDL R2, [R2] ;  /* 0x0000000002027983 */ /* 0x000f620000100800 */
[----:B--2---:R-:W-:Y:S11]  /*5dd0*/  LOP3.LUT P0, RZ, R6, 0x1, RZ, 0xc0, !PT ;  /* 0x0000000106ff7812 */ /* 0x004ff6000780c0ff */
[----:B------:R-:W-:Y:S02]  /*5de0*/  @!UPT UIADD3 URZ, UPT, UPT, URZ, URZ, URZ ;  /* 0x000000fffffff290 */ /* 0x000fe4000fffe0ff */
[----:B------:R-:W-:Y:S01]  /*5df0*/  VOTEU.ANY UP1, P0 ;  /* 0x0000000000ff7886 */ /* 0x000fe20000020100 */
[----:B------:R-:W-:Y:S01]  /*5e00*/  PLOP3.LUT P0, PT, PT, PT, UP1, 0x80, 0x8 ;  /* 0x000000000008781c */ /* 0x000fe20003f0f018 */
[----:B------:R-:W-:Y:S11]  /*5e10*/  UP2UR UR62, UPR, URZ, 0x2 ;  /* 0x00000002ff3e7883 */ /* 0x000ff60008000000 */
[----:B------:R-:W-:Y:S01]  /*5e20*/  @!UPT UIADD3 URZ, UPT, UPT, URZ, URZ, URZ ;  /* 0x000000fffffff290 */ /* 0x000fe2000fffe0ff */
[----:B-1----:R-:W-:Y:S02]  /*5e30*/  @P0 MOV R3, R4 ;  /* 0x0000000400030202 */ /* 0x002fe40000000f00 */
[----:B------:R-:W-:Y:S02]  /*5e40*/  @P0 LOP3.LUT R0, R5, 0xffff, RZ, 0xc0, !PT ;  /* 0x0000ffff05000812 */ /* 0x000fe400078ec0ff */
[----:B------:R-:W-:Y:S02]  /*5e50*/  @P0 R2UR UR5, R3 ;  /* 0x00000000030502ca */ /* 0x000fe400000e0000 */
[----:B------:R-:W-:Y:S01]  /*5e60*/  @P0 R2UR UR4, R0 ;  /* 0x00000000000402ca */ /* 0x000fe200000e0000 */
[----:B------:R-:W-:Y:S05]  /*5e70*/  IMAD.U32 R0, RZ, RZ, UR53 ;  /* 0x00000035ff007e24 */ /* 0x000fea000f8e00ff */
[----:B------:R-:W-:Y:S05]  /*5e80*/  IABS R3, R0 ;  /* 0x0000000000037213 */ /* 0x000fea0000000000 */
[----:B------:R-:W-:Y:S02]  /*5e90*/  @UP1 UMOV UR37, UR5 ;  /* 0x0000000500251c82 */ /* 0x000fe40008000000 */
[----:B------:R-:W-:Y:S01]  /*5ea0*/  @UP1 UMOV UR36, UR4 ;  /* 0x0000000400241c82 */ /* 0x000fe20008000000 */
[----:B------:R-:W-:Y:S05]  /*5eb0*/  BRA.U !UP0, `(.L_x_82) ;  /* 0x0000000108cc7547 */ /* 0x000fea000b800000 */
[----:B------:R-:W1:Y:S01]  /*5ec0*/  LDCU UR9, c[0x0][0xb20] ;  /* 0x00016400ff0977ac */ /* 0x000e620008000800 */
[----:B------:R-:W-:Y:S02]  /*5ed0*/  UIMAD.WIDE.U32 UR4, UR60, UR59, URZ ;  /* 0x0000003b3c0472a5 */ /* 0x000fe4000f8e00ff */
[----:B------:R-:W-:Y:S02]  /*5ee0*/  UIMAD.WIDE.U32 UR6, UR61, UR56, URZ ;  /* 0x000000383d0672a5 */ /* 0x000fe4000f8e00ff */
[----:B------:R-:W-:Y:S02]  /*5ef0*/  UIMAD.WIDE.U32 UR10, UR36, UR59, URZ ;  /* 0x0000003b240a72a5 */ /* 0x000fe4000f8e00ff */
[----:B------:R-:W-:Y:S02]  /*5f00*/  UISETP.NE.AND UP0, UPT, UR58, 0x1, UPT ;  /* 0x000000013a00788c */ /* 0x000fe4000bf05270 */
[----:B------:R-:W-:Y:S02]  /*5f10*/  UISETP.NE.AND UP1, UPT, UR45, 0x1, UPT ;  /* 0x000000012d00788c */ /* 0x000fe4000bf25270 */
[----:B------:R-:W-:Y:S02]  /*5f20*/  UISETP.NE.AND UP2, UPT, UR39, 0x1, UPT ;  /* 0x000000012700788c */ /* 0x000fe4000bf45270 */
[----:B------:R-:W-:Y:S01]  /*5f30*/  UIMAD.WIDE.U32 UR12, UR37, UR56, URZ ;  /* 0x00000038250c72a5 */ /* 0x000fe2000f8e00ff */
[----:B------:R-:W-:Y:S01]  /*5f40*/  UMOV UR4, UR5 ;  /* 0x0000000500047c82 */ /* 0x000fe20008000000 */
[----:B------:R-:W-:Y:S01]  /*5f50*/  UMOV UR6, UR11 ;  /* 0x0000000b00067c82 */ /* 0x000fe20008000000 */
[----:B-1----:R-:W-:Y:S03]  /*5f60*/  USHF.R.U32.HI UR8, URZ, UR9, UR4 ;  /* 0x00000009ff087299 */ /* 0x002fe60008011604 */
[----:B------:R-:W-:Y:S02]  /*5f70*/  UMOV UR4, UR7 ;  /* 0x0000000700047c82 */ /* 0x000fe40008000000 */
[----:B------:R-:W-:Y:S02]  /*5f80*/  USHF.R.U32.HI UR5, URZ, UR57, UR4 ;  /* 0x00000039ff057299 */ /* 0x000fe40008011604 */
[----:B------:R-:W-:Y:S02]  /*5f90*/  USEL UR4, UR60, UR8, !UP0 ;  /* 0x000000083c047287 */ /* 0x000fe4000c000000 */
[----:B------:R-:W-:Y:S02]  /*5fa0*/  USHF.R.U32.HI UR8, URZ, UR9, UR6 ;  /* 0x00000009ff087299 */ /* 0x000fe40008011606 */
[----:B------:R-:W-:Y:S02]  /*5fb0*/  UIMAD.WIDE.U32 UR6, UR4, UR46, URZ ;  /* 0x0000002e040672a5 */ /* 0x000fe4000f8e00ff */
[----:B------:R-:W-:Y:S02]  /*5fc0*/  USEL UR9, UR61, UR5, !UP1 ;  /* 0x000000053d097287 */ /* 0x000fe4000c800000 */
[----:B------:R-:W-:Y:S02]  /*5fd0*/  USEL UR8, UR36, UR8, !UP0 ;  /* 0x0000000824087287 */ /* 0x000fe4000c000000 */
[----:B------:R-:W-:Y:S01]  /*5fe0*/  UIMAD.WIDE.U32 UR10, UR9, UR46, URZ ;  /* 0x0000002e090a72a5 */ /* 0x000fe2000f8e00ff */
[----:B------:R-:W-:Y:S01]  /*5ff0*/  UMOV UR6, UR7 ;  /* 0x0000000700067c82 */ /* 0x000fe20008000000 */
[----:B------:R-:W-:Y:S01]  /*6000*/  UMOV UR5, UR13 ;  /* 0x0000000d00057c82 */ /* 0x000fe20008000000 */
[----:B------:R-:W-:Y:S02]  /*6010*/  @UP2 USHF.R.U32.HI UR4, URZ, UR47, UR6 ;  /* 0x0000002fff042299 */ /* 0x000fe40008011606 */
[----:B------:R-:W-:Y:S02]  /*6020*/  USHF.R.U32.HI UR5, URZ, UR57, UR5 ;  /* 0x00000039ff057299 */ /* 0x000fe40008011605 */
[----:B------:R-:W-:Y:S02]  /*6030*/  UIMAD UR4, UR39, UR4, URZ ;  /* 0x00000004270472a4 */ /* 0x000fe4000f8e02ff */
[----:B------:R-:W-:Y:S02]  /*6040*/  USEL UR5, UR37, UR5, !UP1 ;  /* 0x0000000525057287 */ /* 0x000fe4000c800000 */
[----:B------:R-:W-:Y:S01]  /*6050*/  UISETP.GE.AND UP0, UPT, UR8, UR4, UPT ;  /* 0x000000040800728c */ /* 0x000fe2000bf06270 */
[----:B------:R-:W-:Y:S01]  /*6060*/  UMOV UR6, UR11 ;  /* 0x0000000b00067c82 */ /* 0x000fe20008000000 */
[----:B------:R-:W-:Y:S02]  /*6070*/  UIMAD.WIDE.U32 UR10, UR8, UR46, URZ ;  /* 0x0000002e080a72a5 */ /* 0x000fe4000f8e00ff */
[----:B------:R-:W-:Y:S04]  /*6080*/  @UP2 USHF.R.U32.HI UR9, URZ, UR47, UR6 ;  /* 0x0000002fff092299 */ /* 0x000fe80008011606 */
[----:B------:R-:W-:Y:S01]  /*6090*/  UIMAD UR6, UR39, UR9, URZ ;  /* 0x00000009270672a4 */ /* 0x000fe2000f8e02ff */
[----:B------:R-:W-:Y:S03]  /*60a0*/  UMOV UR4, UR11 ;  /* 0x0000000b00047c82 */ /* 0x000fe60008000000 */
[----:B------:R-:W-:Y:S02]  /*60b0*/  UISETP.GE.OR UP0, UPT, UR5, UR6, UP0 ;  /* 0x000000060500728c */ /* 0x000fe40008706670 */
[----:B------:R-:W-:Y:S02]  /*60c0*/  USHF.R.U32.HI UR4, URZ, UR47, UR4 ;  /* 0x0000002fff047299 */ /* 0x000fe40008011604 */
[----:B------:R-:W-:Y:S02]  /*60d0*/  UIMAD.WIDE.U32 UR6, UR5, UR46, URZ ;  /* 0x0000002e050672a5 */ /* 0x000fe4000f8e00ff */
[----:B------:R-:W-:Y:S02]  /*60e0*/  USEL UR11, UR8, UR4, !UP2 ;  /* 0x00000004080b7287 */ /* 0x000fe4000d000000 */
[----:B------:R-:W-:Y:S02]  /*60f0*/  UIADD3 UR6, UPT, UPT, -UR5, URZ, URZ ;  /* 0x000000ff05067290 */ /* 0x000fe4000fffe1ff */
[----:B------:R-:W-:Y:S02]  /*6100*/  UIADD3 UR10, UPT, UPT, -UR11, URZ, URZ ;  /* 0x000000ff0b0a7290 */ /* 0x000fe4000fffe1ff */
[----:B------:R-:W-:Y:S02]  /*6110*/  UIMAD UR6, UR45, UR6, UR37 ;  /* 0x000000062d0672a4 */ /* 0x000fe4000f8e0225 */
[----:B------:R-:W-:Y:S01]  /*6120*/  UIMAD UR10, UR39, UR10, UR8 ;  /* 0x0000000a270a72a4 */ /* 0x000fe2000f8e0208 */
[----:B------:R-:W-:Y:S01]  /*6130*/  @!UP0 UMOV UR4, UR7 ;  /* 0x0000000700048c82 */ /* 0x000fe20008000000 */
[----:B------:R-:W-:Y:S02]  /*6140*/  UIADD3 UR7, UPT, UPT, -UR8, URZ, URZ ;  /* 0x000000ff08077290 */ /* 0x000fe4000fffe1ff */
[----:B------:R-:W-:Y:S04]  /*6150*/  @!UP0 USHF.R.U32.HI UR4, URZ, UR47, UR4 ;  /* 0x0000002fff048299 */ /* 0x000fe80008011604 */
[----:B------:R-:W-:Y:S04]  /*6160*/  @!UP0 USEL UR4, UR5, UR4, !UP2 ;  /* 0x0000000405048287 */ /* 0x000fe8000d000000 */
[----:B------:R-:W-:Y:S02]  /*6170*/  @!UP0 UIMAD UR9, UR9, UR10, UR4 ;  /* 0x0000000a090982a4 */ /* 0x000fe4000f8e0204 */
[----:B------:R-:W-:Y:S02]  /*6180*/  @!UP0 UIADD3 UR10, UPT, UPT, UR11, -UR4, URZ ;  /* 0x800000040b0a8290 */ /* 0x000fe4000fffe0ff */
[----:B------:R-:W-:Y:S02]  /*6190*/  UIMAD UR4, UR58, UR7, UR36 ;  /* 0x000000073a0472a4 */ /* 0x000fe4000f8e0224 */
[----:B------:R-:W-:Y:S03]  /*61a0*/  @!UP0 UIMAD UR8, UR10, UR39, UR5 ;  /* 0x000000270a0882a4 */ /* 0x000fe6000f8e0205 */
[----:B------:R-:W-:Y:S02]  /*61b0*/  @!UP0 UMOV UR5, UR9 ;  /* 0x0000000900058c82 */ /* 0x000fe40008000000 */
[----:B------:R-:W-:Y:S02]  /*61c0*/  UIMAD UR37, UR5, UR45, UR6 ;  /* 0x0000002d052572a4 */ /* 0x000fe4000f8e0206 */
[----:B------:R-:W-:Y:S11]  /*61d0*/  UIMAD UR36, UR8, UR58, UR4 ;  /* 0x0000003a082472a4 */ /* 0x000ff6000f8e0204 */
[----:B------:R-:W-:Y:S01]  /*61e0*/  @!UPT UIADD3 URZ, UPT, UPT, URZ, URZ, URZ ;  /* 0x000000fffffff290 */ /* 0x000fe2000fffe0ff */
.L_x_82:
[----:B------:R-:W-:Y:S01]  /*61f0*/  UISETP.NE.AND UP4, UPT, UR63, URZ, UPT ;  /* 0x000000ff3f00728c */ /* 0x000fe2000bf85270 */
[----:B------:R-:W-:Y:S01]  /*6200*/  R2UR UR6, R3 ;  /* 0x00000000030672ca */ /* 0x000fe200000e0000 */
[----:B------:R-:W-:Y:S01]  /*6210*/  UIADD3 UR11, UPT, UPT, UR48, 0x400, URZ ;  /* 0x00000400300b7890 */ /* 0x000fe2000fffe0ff */
[----:B------:R-:W-:Y:S01]  /*6220*/  IABS R0, R0 ;  /* 0x0000000000007213 */ /* 0x000fe20000000000 */
[----:B------:R-:W-:Y:S01]  /*6230*/  USHF.L.U32 UR42, UR28, 0x6, URZ ;  /* 0x000000061c2a7899 */ /* 0x000fe200080006ff */
[----:B------:R-:W-:Y:S03]  /*6240*/  @P0 SHF.R.U32.HI R72, RZ, 0x10, R5 ;  /* 0x00000010ff480819 */ /* 0x000fe60000011605 */
[----:B------:R-:W-:Y:S05]  /*6250*/  IMAD.MOV R0, RZ, RZ, -R0 ;  /* 0x000000ffff007224 */ /* 0x000fea00078e0a00 */
[----:B------:R-:W-:Y:S01]  /*6260*/  R2UR UR9, R0 ;  /* 0x00000000000972ca */ /* 0x000fe200000e0000 */
[----:B------:R-:W1:Y:S10]  /*6270*/  I2F.RP R9, UR6 ;  /* 0x0000000600097d06 */ /* 0x000e740008209400 */
[----:B-1----:R-:W1:Y:S02]  /*6280*/  MUFU.RCP R3, R9 ;  /* 0x0000000900037308 */ /* 0x002e640000001000 */
[----:B-1----:R-:W-:Y:S08]  /*6290*/  VIADD R8, R3, 0xffffffe ;  /* 0x0ffffffe03087836 */ /* 0x002ff00000000000 */
[----:B------:R-:W1:Y:S02]  /*62a0*/  F2I.FTZ.U32.TRUNC.NTZ R3, R8 ;  /* 0x0000000800037305 */ /* 0x000e64000021f000 */
[----:B-1----:R-:W-:Y:S01]  /*62b0*/  R2UR UR5, R3 ;  /* 0x00000000030572ca */ /* 0x002fe200000e0000 */
[----:B------:R-:W-:Y:S05]  /*62c0*/  IMAD.U32 R3, RZ, RZ, UR23 ;  /* 0x00000017ff037e24 */ /* 0x000fea000f8e00ff */
[----:B------:R-:W-:Y:S04]  /*62d0*/  IABS R3, R3 ;  /* 0x0000000300037213 */ /* 0x000fe80000000000 */
[----:B------:R-:W-:Y:S01]  /*62e0*/  R2UR UR8, R3 ;  /* 0x00000000030872ca */ /* 0x000fe200000e0000 */
[----:B------:R-:W-:Y:S02]  /*62f0*/  IMAD.U32 R3, RZ, RZ, UR63 ;  /* 0x0000003fff037e24 */ /* 0x000fe4000f8e00ff */
[----:B------:R-:W-:Y:S03]  /*6300*/  UIADD3 UR4, UPT, UPT, URZ, -UR5, URZ ;  /* 0x80000005ff047290 */ /* 0x000fe6000fffe0ff */
[----:B------:R-:W-:Y:S01]  /*6310*/  IABS R9, R3 ;  /* 0x0000000300097213 */ /* 0x000fe20000000000 */
[----:B------:R-:W-:Y:S03]  /*6320*/  UIMAD UR7, UR4, UR6, URZ ;  /* 0x00000006040772a4 */ /* 0x000fe6000f8e02ff */
[----:B------:R-:W-:Y:S01]  /*6330*/  UMOV UR4, URZ ;  /* 0x000000ff00047c82 */ /* 0x000fe20008000000 */
[----:B------:R-:W1:Y:S01]  /*6340*/  I2F.RP R0, R9 ;  /* 0x0000000900007306 */ /* 0x000e620000209400 */
[----:B------:R-:W-:Y:S07]  /*6350*/  UIMAD.WIDE.U32 UR4, UR5, UR7, UR4 ;  /* 0x00000007050472a5 */ /* 0x000fee000f8e0004 */
[----:B------:R-:W-:Y:S02]  /*6360*/  UMOV UR4, UR5 ;  /* 0x0000000500047c82 */ /* 0x000fe40008000000 */
[----:B------:R-:W-:Y:S01]  /*6370*/  UIMAD.WIDE.U32 UR4, UR4, UR8, URZ ;  /* 0x00000008040472a5 */ /* 0x000fe2000f8e00ff */
[----:B-1----:R-:W1:Y:S06]  /*6380*/  MUFU.RCP R0, R0 ;  /* 0x0000000000007308 */ /* 0x002e6c0000001000 */
[----:B------:R-:W-:Y:S02]  /*6390*/  UMOV UR43, UR5 ;  /* 0x00000005002b7c82 */ /* 0x000fe40008000000 */
[----:B------:R-:W-:Y:S04]  /*63a0*/  UIMAD UR4, UR43, UR9, UR8 ;  /* 0x000000092b0472a4 */ /* 0x000fe8000f8e0208 */
[----:B------:R-:W-:Y:S01]  /*63b0*/  UISETP.GT.U32.AND UP0, UPT, UR6, UR4, UPT ;  /* 0x000000040600728c */ /* 0x000fe2000bf04070 */
[----:B-1----:R-:W-:Y:S10]  /*63c0*/  IADD3 R10, PT, PT, R0, 0xffffffe, RZ ;  /* 0x0ffffffe000a7810 */ /* 0x002ff40007ffe0ff */
[----:B------:R-:W-:Y:S02]  /*63d0*/  @!UP0 UIADD3 UR4, UPT, UPT, UR4, -UR6, URZ ;  /* 0x8000000604048290 */ /* 0x000fe4000fffe0ff */
[----:B------:R-:W-:Y:S01]  /*63e0*/  @!UP0 UIADD3 UR43, UPT, UPT, UR43, 0x1, URZ ;  /* 0x000000012b2b8890 */ /* 0x000fe2000fffe0ff */
[----:B------:R1:W2:Y:S01]  /*63f0*/  F2I.FTZ.U32.TRUNC.NTZ R11, R10 ;  /* 0x0000000a000b7305 */ /* 0x0002a2000021f000 */
[----:B------:R-:W-:Y:S02]  /*6400*/  UISETP.GE.U32.AND UP2, UPT, UR4, UR6, UPT ;  /* 0x000000060400728c */ /* 0x000fe4000bf46070 */
[----:B------:R-:W-:Y:S02]  /*6410*/  ULOP3.LUT UR4, UR23, UR53, URZ, 0x3c, !UPT ;  /* 0x0000003517047292 */ /* 0x000fe4000f8e3cff */
[----:B------:R-:W-:Y:S02]  /*6420*/  UISETP.NE.AND UP0, UPT, UR53, URZ, UPT ;  /* 0x000000ff3500728c */ /* 0x000fe4000bf05270 */
[----:B------:R-:W-:Y:S05]  /*6430*/  UISETP.GE.AND UP1, UPT, UR4, URZ, UPT ;  /* 0x000000ff0400728c */ /* 0x000fea000bf26270 */
[----:B------:R-:W-:Y:S01]  /*6440*/  @UP2 UIADD3 UR43, UPT, UPT, UR43, 0x1, URZ ;  /* 0x000000012b2b2890 */ /* 0x000fe2000fffe0ff */
[----:B-1----:R-:W-:Y:S02]  /*6450*/  HFMA2 R10, -RZ, RZ, 0, 0 ;  /* 0x00000000ff0a7431 */ /* 0x002fe400000001ff */
[--C-:B--2---:R-:W-:Y:S03]  /*6460*/  IMAD.MOV R8, RZ, RZ, -R11.reuse ;  /* 0x000000ffff087224 */ /* 0x104fe600078e0a0b */
[----:B------:R-:W-:Y:S02]  /*6470*/  @!UP1 UIADD3 UR43, UPT, UPT, -UR43, URZ, URZ ;  /* 0x000000ff2b2b9290 */ /* 0x000fe4000fffe1ff */
[----:B------:R-:W-:Y:S01]  /*6480*/  @!UP0 ULOP3.LUT UR43, URZ, UR53, URZ, 0x33, !UPT ;  /* 0x00000035ff2b8292 */ /* 0x000fe2000f8e33ff */
[----:B------:R-:W-:Y:S01]  /*6490*/  IMAD R3, R8, R9, RZ ;  /* 0x0000000908037224 */ /* 0x000fe200078e02ff */
[----:B------:R-:W-:Y:S02]  /*64a0*/  UISETP.NE.AND UP0, UPT, UR38, 0x1, UPT ;  /* 0x000000012600788c */ /* 0x000fe4000bf05270 */
[----:B------:R-:W-:Y:S01]  /*64b0*/  ULOP3.LUT UR4, UR43, UR63, URZ, 0x3c, !UPT ;  /* 0x0000003f2b047292 */ /* 0x000fe2000f8e3cff */
[----:B------:R-:W-:Y:S03]  /*64c0*/  IMAD.HI.U32 R11, R11, R3, R10 ;  /* 0x000000030b0b7227 */ /* 0x000fe600078e000a */
[----:B------:R-:W-:Y:S01]  /*64d0*/  UISETP.GE.AND UP3, UPT, UR4, URZ, UPT ;  /* 0x000000ff0400728c */ /* 0x000fe2000bf66270 */
[----:B------:R-:W-:Y:S04]  /*64e0*/  IMAD.U32 R0, RZ, RZ, UR43 ;  /* 0x0000002bff007e24 */ /* 0x000fe8000f8e00ff */
[----:B------:R-:W1:Y:S01]  /*64f0*/  @!UP0 LDCU.128 UR12, c[0x0][0xb10] ;  /* 0x00016200ff0c87ac */ /* 0x000e620008000c00 */
[----:B------:R-:W-:Y:S05]  /*6500*/  IABS R0, R0 ;  /* 0x0000000000007213 */ /* 0x000fea0000000000 */
[----:B------:R-:W-:Y:S01]  /*6510*/  IMAD.HI.U32 R11, R11, R0, RZ ;  /* 0x000000000b0b7227 */ /* 0x000fe200078e00ff */
[----:B------:R-:W2:Y:S03]  /*6520*/  @!UP0 LDCU UR5, c[0x0][0xb0c] ;  /* 0x00016180ff0587ac */ /* 0x000ea60008000800 */
[----:B------:R-:W-:Y:S01]  /*6530*/  IMAD.MOV R3, RZ, RZ, -R11 ;  /* 0x000000ffff037224 */ /* 0x000fe200078e0a0b */
[----:B------:R-:W3:Y:S03]  /*6540*/  @!UP0 LDCU UR10, c[0x0][0xb20] ;  /* 0x00016400ff0a87ac */ /* 0x000ee60008000800 */
[C---:B------:R-:W-:Y:S01]  /*6550*/  IMAD R0, R9.reuse, R3, R0 ;  /* 0x0000000309007224 */ /* 0x040fe200078e0200 */
[----:B-1----:R-:W-:Y:S04]  /*6560*/  UIMAD.WIDE.U32 UR6, UR37, UR12, URZ ;  /* 0x0000000c250672a5 */ /* 0x002fe8000f8e00ff */
[----:B------:R-:W-:Y:S01]  /*6570*/  ISETP.GT.U32.AND P1, PT, R9, R0, PT ;  /* 0x000000000900720c */ /* 0x000fe20003f24070 */
[----:B------:R-:W-:Y:S02]  /*6580*/  UIMAD.WIDE.U32 UR8, UR36, UR15, URZ ;  /* 0x0000000f240872a5 */ /* 0x000fe4000f8e00ff */
[----:B------:R-:W-:Y:S01]  /*6590*/  @!UP0 UISETP.NE.AND UP1, UPT, UR14, 0x1, UPT ;  /* 0x000000010e00888c */ /* 0x000fe2000bf25270 */
[----:B------:R-:W-:Y:S01]  /*65a0*/  @!UP0 UMOV UR6, UR7 ;  /* 0x0000000700068c82 */ /* 0x000fe20008000000 */
[----:B--2---:R-:W-:Y:S02]  /*65b0*/  @!UP0 UISETP.NE.AND UP2, UPT, UR5, 0x1, UPT ;  /* 0x000000010500888c */ /* 0x004fe4000bf45270 */
[----:B------:R-:W-:Y:S01]  /*65c0*/  @!UP0 USHF.R.U32.HI UR6, URZ, UR13, UR6 ;  /* 0x0000000dff068299 */ /* 0x000fe20008011606 */
[----:B------:R-:W-:Y:S02]  /*65d0*/  @!UP0 UMOV UR4, UR9 ;  /* 0x0000000900048c82 */ /* 0x000fe40008000000 */
[----:B---3--:R-:W-:Y:S03]  /*65e0*/  @!UP0 USHF.R.U32.HI UR4, URZ, UR10, UR4 ;  /* 0x0000000aff048299 */ /* 0x008fe60008011604 */
[----:B------:R-:W-:Y:S01]  /*65f0*/  @!P1 IMAD.IADD R0, R0, 0x1, -R9 ;  /* 0x0000000100009824 */ /* 0x000fe200078e0a09 */
[----:B------:R-:W-:Y:S01]  /*6600*/  @!UP0 USEL UR7, UR37, UR6, !UP2 ;  /* 0x0000000625078287 */ /* 0x000fe2000d000000 */
[----:B------:R-:W-:Y:S01]  /*6610*/  @!P1 IADD3 R11, PT, PT, R11, 0x1, RZ ;  /* 0x000000010b0b9810 */ /* 0x000fe20007ffe0ff */
[----:B------:R-:W-:Y:S02]  /*6620*/  @!UP0 USEL UR6, UR36, UR4, !UP1 ;  /* 0x0000000424068287 */ /* 0x000fe4000c800000 */
[----:B------:R-:W-:Y:S02]  /*6630*/  ISETP.GE.U32.AND P2, PT, R0, R9, PT ;  /* 0x000000090000720c */ /* 0x000fe40003f46070 */
[----:B------:R-:W-:Y:S02]  /*6640*/  @!UP0 UIADD3 UR4, UPT, UPT, -UR7, UR6, URZ ;  /* 0x0000000607048290 */ /* 0x000fe4000fffe1ff */
[----:B------:R-:W-:Y:S02]  /*6650*/  @!UP0 UIADD3 UR6, UPT, UPT, UR7, -UR6, URZ ;  /* 0x8000000607068290 */ /* 0x000fe4000fffe0ff */
[----:B------:R-:W-:Y:S02]  /*6660*/  @!UP0 UIMAD UR37, UR4, UR5, UR37 ;  /* 0x00000005042582a4 */ /* 0x000fe4000f8e0225 */
[----:B------:R-:W-:Y:S02]  /*6670*/  @!UP0 UIMAD UR36, UR6, UR14, UR36 ;  /* 0x0000000e062482a4 */ /* 0x000fe4000f8e0224 */
[----:B------:R-:W-:Y:S02]  /*6680*/  ULOP3.LUT UP0, URZ, UR11, 0x3f0, URZ, 0xc0, !UPT ;  /* 0x000003f00bff7892 */ /* 0x000fe4000f80c0ff */
[----:B------:R-:W-:Y:S01]  /*6690*/  UIADD3 UR4, UPT, UPT, -UR43, URZ, URZ ;  /* 0x000000ff2b047290 */ /* 0x000fe2000fffe1ff */
[----:B------:R-:W-:Y:S03]  /*66a0*/  @P2 VIADD R11, R11, 0x1 ;  /* 0x000000010b0b2836 */ /* 0x000fe60000000000 */
[----:B------:R-:W-:Y:S02]  /*66b0*/  UIMAD UR5, UR53, UR4, UR23 ;  /* 0x00000004350572a4 */ /* 0x000fe4000f8e0217 */
[----:B------:R-:W-:Y:S02]  /*66c0*/  R2UR UR44, R11 ;  /* 0x000000000b2c72ca */ /* 0x000fe400000e0000 */
[----:B------:R-:W-:Y:S11]  /*66d0*/  USHF.L.U32 UR52, UR5, 0x6, URZ ;  /* 0x0000000605347899 */ /* 0x000ff600080006ff */
[----:B------:R-:W-:Y:S02]  /*66e0*/  @!UP3 UIADD3 UR44, UPT, UPT, -UR44, URZ, URZ ;  /* 0x000000ff2c2cb290 */ /* 0x000fe4000fffe1ff */
[----:B------:R-:W-:Y:S04]  /*66f0*/  @!UP4 ULOP3.LUT UR44, URZ, UR63, URZ, 0x33, !UPT ;  /* 0x0000003fff2cc292 */ /* 0x000fe8000f8e33ff */
[----:B------:R-:W-:Y:S04]  /*6700*/  UIADD3 UR4, UPT, UPT, -UR44, URZ, URZ ;  /* 0x000000ff2c047290 */ /* 0x000fe8000fffe1ff */
[----:B------:R-:W-:Y:S01]  /*6710*/  UIMAD UR43, UR63, UR4, UR43 ;  /* 0x000000043f2b72a4 */ /* 0x000fe2000f8e022b */
[----:B------:R-:W-:Y:S11]  /*6720*/  BRA.U !UP0, `(.L_x_83) ;  /* 0x00000001087c7547 */ /* 0x000ff6000b800000 */
[----:B------:R-:W1:Y:S01]  /*6730*/  LDCU.64 UR8, c[0x4][0x80] ;  /* 0x01001000ff0877ac */ /* 0x000e620008000a00 */
[----:B------:R-:W-:Y:S01]  /*6740*/  MOV R16, 0x0 ;  /* 0x0000000000107802 */ /* 0x000fe20000000f00 */
[----:B------:R-:W-:Y:S01]  /*6750*/  IMAD.MOV.U32 R8, RZ, RZ, 0x70 ;  /* 0x00000070ff087424 */ /* 0x000fe200078e00ff */
[----:B------:R-:W-:Y:S01]  /*6760*/  MOV R12, 0x1 ;  /* 0x00000001000c7802 */ /* 0x000fe20000000f00 */
[----:B------:R-:W-:Y:S01]  /*6770*/  IMAD.MOV.U32 R13, RZ, RZ, RZ ;  /* 0x000000ffff0d7224 */ /* 0x000fe200078e00ff */
[----:B------:R2:W3:Y:S01]  /*6780*/  LDC.64 R14, c[0x4][R16] ;  /* 0x01000000100e7b82 */ /* 0x0004e20000000a00 */
[----:B------:R-:W4:Y:S01]  /*6790*/  LDCU.64 UR6, c[0x4][0x88] ;  /* 0x01001100ff0677ac */ /* 0x000f220008000a00 */
[----:B------:R-:W4:Y:S01]  /*67a0*/  LDCU.64 UR4, c[0x4][0x8] ;  /* 0x01000100ff0477ac */ /* 0x000f220008000a00 */
[----:B-1----:R-:W-:Y:S01]  /*67b0*/  MOV R5, UR9 ;  /* 0x0000000900057c02 */ /* 0x002fe20008000f00 */
[----:B------:R-:W-:Y:S01]  /*67c0*/  IMAD.U32 R4, RZ, RZ, UR8 ;  /* 0x00000008ff047e24 */ /* 0x000fe2000f8e00ff */
[----:B----4-:R-:W-:Y:S01]  /*67d0*/  MOV R7, UR7 ;  /* 0x0000000700077c02 */ /* 0x010fe20008000f00 */
[----:B------:R-:W-:Y:S01]  /*67e0*/  IMAD.U32 R6, RZ, RZ, UR6 ;  /* 0x00000006ff067e24 */ /* 0x000fe2000f8e00ff */
[----:B------:R-:W-:Y:S01]  /*67f0*/  MOV R11, UR5 ;  /* 0x00000005000b7c02 */ /* 0x000fe20008000f00 */
[----:B------:R-:W-:Y:S02]  /*6800*/  IMAD.U32 R10, RZ, RZ, UR4 ;  /* 0x00000004ff0a7e24 */ /* 0x000fe4000f8e00ff */
[----:B------:R-:W-:Y:S07]  /*6810*/  LEPC R20, `(.L_x_84) ;  /* 0x000000001014794e */ /* 0x000fee0000000000 */
[----:B--23-5:R-:W-:Y:S05]  /*6820*/  CALL.ABS.NOINC R14 ;  /* 0x000000000e007343 */ /* 0x02cfea0003c00000 */
.L_x_84:
[----:B------:R-:W1:Y:S01]  /*6830*/  LDCU.64 UR8, c[0x4][0x80] ;  /* 0x01001000ff0877ac */ /* 0x000e620008000a00 */
[----:B------:R2:W3:Y:S01]  /*6840*/  LDC.64 R14, c[0x4][R16] ;  /* 0x01000000100e7b82 */ /* 0x0004e20000000a00 */
[----:B------:R-:W-:Y:S02]  /*6850*/  HFMA2 R12, -RZ, RZ, 0, 5.9604644775390625e-08 ;  /* 0x00000001ff0c7431 */ /* 0x000fe400000001ff */
[----:B------:R-:W-:Y:S02]  /*6860*/  IMAD.MOV.U32 R8, RZ, RZ, 0x70 ;  /* 0x00000070ff087424 */ /* 0x000fe400078e00ff */
[----:B------:R-:W-:Y:S01]  /*6870*/  IMAD.MOV.U32 R13, RZ, RZ, RZ ;  /* 0x000000ffff0d7224 */ /* 0x000fe200078e00ff */
[----:B------:R-:W4:Y:S01]  /*6880*/  LDCU.64 UR6, c[0x4][0x88] ;  /* 0x01001100ff0677ac */ /* 0x000f220008000a00 */
[----:B------:R-:W5:Y:S01]  /*6890*/  LDCU.64 UR4, c[0x4][0x8] ;  /* 0x01000100ff0477ac */ /* 0x000f620008000a00 */
[----:B-1----:R-:W-:Y:S02]  /*68a0*/  MOV R4, UR8 ;  /* 0x0000000800047c02 */ /* 0x002fe40008000f00 */
[----:B------:R-:W-:Y:S02]  /*68b0*/  MOV R5, UR9 ;  /* 0x0000000900057c02 */ /* 0x000fe40008000f00 */
[----:B----4-:R-:W-:Y:S01]  /*68c0*/  MOV R7, UR7 ;  /* 0x0000000700077c02 */ /* 0x010fe20008000f00 */
[----:B------:R-:W-:Y:S01]  /*68d0*/  IMAD.U32 R6, RZ, RZ, UR6 ;  /* 0x00000006ff067e24 */ /* 0x000fe2000f8e00ff */
[----:B-----5:R-:W-:Y:S01]  /*68e0*/  MOV R11, UR5 ;  /* 0x00000005000b7c02 */ /* 0x020fe20008000f00 */
[----:B--2---:R-:W-:Y:S02]  /*68f0*/  IMAD.U32 R10, RZ, RZ, UR4 ;  /* 0x00000004ff0a7e24 */ /* 0x004fe4000f8e00ff */
[----:B------:R-:W-:Y:S07]  /*6900*/  LEPC R20, `(.L_x_83) ;  /* 0x000000001014794e */ /* 0x000fee0000000000 */
[----:B---3--:R-:W-:Y:S05]  /*6910*/  CALL.ABS.NOINC R14 ;  /* 0x000000000e007343 */ /* 0x008fea0003c00000 */
.L_x_83:
[----:B------:R-:W-:Y:S02]  /*6920*/  R2UR UR7, R66 ;  /* 0x00000000420772ca */ /* 0x000fe400000e0000 */
[----:B------:R-:W-:Y:S02]  /*6930*/  R2UR UR6, R70 ;  /* 0x00000000460672ca */ /* 0x000fe400000e0000 */
[----:B------:R-:W-:Y:S02]  /*6940*/  ISETP.NE.U32.AND P3, PT, R54, RZ, PT ;  /* 0x000000ff3600720c */ /* 0x000fe40003f65070 */
[----:B------:R-:W-:Y:S02]  /*6950*/  R2UR UR5, R65 ;  /* 0x00000000410572ca */ /* 0x000fe400000e0000 */
[----:B------:R-:W-:Y:S02]  /*6960*/  R2UR UR4, R69 ;  /* 0x00000000450472ca */ /* 0x000fe400000e0000 */
[----:B------:R-:W-:Y:S02]  /*6970*/  ISETP.NE.AND.EX P3, PT, R55, RZ, PT, P3 ;  /* 0x000000ff3700720c */ /* 0x000fe40003f65330 */
[----:B------:R-:W-:Y:S02]  /*6980*/  ISETP.NE.AND P6, PT, R71, RZ, PT ;  /* 0x000000ff4700720c */ /* 0x000fe40003fc5270 */
[----:B------:R-:W-:Y:S01]  /*6990*/  ISETP.NE.U32.AND P1, PT, RZ, UR7, PT ;  /* 0x00000007ff007c0c */ /* 0x000fe2000bf25070 */
[----:B------:R-:W-:Y:S01]  /*69a0*/  UISETP.NE.U32.AND UP0, UPT, UR6, URZ, UPT ;  /* 0x000000ff0600728c */ /* 0x000fe2000bf05070 */
[----:B------:R-:W-:Y:S03]  /*69b0*/  PLOP3.LUT P0, PT, PT, PT, PT, 0x8, 0x80 ;  /* 0x000000000080781c */ /* 0x000fe60003f0e170 */
[----:B------:R-:W-:Y:S02]  /*69c0*/  ISETP.NE.AND.EX P1, PT, RZ, UR5, PT, P1 ;  /* 0x00000005ff007c0c */ /* 0x000fe4000bf25310 */
[----:B------:R-:W-:Y:S04]  /*69d0*/  UISETP.NE.AND.EX UP0, UPT, UR4, URZ, UPT, UP0 ;  /* 0x000000ff0400728c */ /* 0x000fe8000bf05300 */
[----:B------:R-:W-:Y:S01]  /*69e0*/  @P6 PLOP3.LUT P0, PT, P3, PT, PT, 0x80, 0x8 ;  /* 0x000000000008681c */ /* 0x000fe20001f0f070 */
[----:B------:R-:W-:Y:S01]  /*69f0*/  @!UPT UIADD3 URZ, UPT, UPT, URZ, URZ, URZ ;  /* 0x000000fffffff290 */ /* 0x000fe2000fffe0ff */
[----:B------:R-:W-:Y:S11]  /*6a00*/  @!P3 BRA `(.L_x_85) ;  /* 0x000000000030b947 */ /* 0x000ff60003800000 */
[----:B------:R-:W-:Y:S01]  /*6a10*/  ISETP.NE.U32.AND P2, PT, R52, RZ, PT ;  /* 0x000000ff3400720c */ /* 0x000fe20003f45070 */
[----:B------:R-:W1:Y:S01]  /*6a20*/  LDCU.64 UR4, c[0x0][0x358] ;  /* 0x00006b00ff0477ac */ /* 0x000e620008000a00 */
[----:B------:R-:W-:Y:S02]  /*6a30*/  IMAD.MOV.U32 R63, RZ, RZ, 0x1 ;  /* 0x00000001ff3f7424 */ /* 0x000fe400078e00ff */
[----:B------:R-:W-:Y:S11]  /*6a40*/  ISETP.NE.AND.EX P2, PT, R53, RZ, PT, P2 ;  /* 0x000000ff3500720c */ /* 0x000ff60003f45320 */
[----:B------:R-:W-:Y:S02]  /*6a50*/  @!UPT UIADD3 URZ, UPT, UPT, URZ, URZ, URZ ;  /* 0x000000fffffff290 */ /* 0x000fe4000fffe0ff */
[----:B------:R-:W2:Y:S01]  /*6a60*/  @P2 LDC.64 R4, c[0x0][0x888] ;  /* 0x00022200ff042b82 */ /* 0x000ea20000000a00 */
[----:B------:R-:W-:Y:S04]  /*6a70*/  @P2 IMAD R0, R17, R54, RZ ;  /* 0x0000003611002224 */ /* 0x000fe800078e02ff */
[----:B--2---:R-:W-:Y:S04]  /*6a80*/  @P2 IMAD.WIDE R4, R0, 0x4, R4 ;  /* 0x0000000400042825 */ /* 0x004fe800078e0204 */
[----:B------:R-:W-:Y:S01]  /*6a90*/  HFMA2 R0, -RZ, RZ, 0, 5.9604644775390625e-08 ;  /* 0x00000001ff007431 */ /* 0x000fe200000001ff */
[----:B-1---5:R1:W5:Y:S04]  /*6aa0*/  @P2 LDG.E R27, desc[UR4][R4.64] ;  /* 0x00000004041b2981 */ /* 0x022368000c1e1900 */
[----:B------:R-:W-:Y:S01]  /*6ab0*/  @!P2 PRMT R63, R0, 0x7610, R63 ;  /* 0x00007610003fa816 */ /* 0x000fe2000000003f */
[----:B-1----:R-:W2:Y:S06]  /*6ac0*/  @!P2 LDC R27, c[0x0][0x880] ;  /* 0x00022000ff1bab82 */ /* 0x002eac0000000800 */
.L_x_85:
[----:B------:R-:W-:Y:S05]  /*6ad0*/  BRA.U !UP0, `(.L_x_86) ;  /* 0x0000000108307547 */ /* 0x000fea000b800000 */
[----:B------:R-:W-:Y:S02]  /*6ae0*/  R2UR UR5, R68 ;  /* 0x00000000440572ca */ /* 0x000fe400000e0000 */
[----:B------:R-:W-:Y:S02]  /*6af0*/  R2UR UR4, R67 ;  /* 0x00000000430472ca */ /* 0x000fe400000e0000 */
[----:B------:R-:W-:Y:S09]  /*6b00*/  R2UR UR6, R70 ;  /* 0x00000000460672ca */ /* 0x000ff200000e0000 */
[----:B------:R-:W-:Y:S04]  /*6b10*/  ISETP.NE.U32.AND P2, PT, RZ, UR5, PT ;  /* 0x00000005ff007c0c */ /* 0x000fe8000bf45070 */
[----:B------:R-:W-:Y:S01]  /*6b20*/  ISETP.NE.AND.EX P2, PT, RZ, UR4, PT, P2 ;  /* 0x00000004ff007c0c */ /* 0x000fe2000bf45320 */
[----:B------:R-:W1:Y:S11]  /*6b30*/  LDCU.64 UR4, c[0x0][0x358] ;  /* 0x00006b00ff0477ac */ /* 0x000e760008000a00 */
[----:B------:R-:W-:Y:S01]  /*6b40*/  @!UPT UIADD3 URZ, UPT, UPT, URZ, URZ, URZ ;  /* 0x000000fffffff290 */ /* 0x000fe2000fffe0ff */
[----:B------:R-:W3:Y:S01]  /*6b50*/  @P2 LDC.64 R4, c[0x0][0x8a8] ;  /* 0x00022a00ff042b82 */ /* 0x000ee20000000a00 */
[----:B------:R-:W-:Y:S04]  /*6b60*/  @P2 IMAD R3, R17, UR6, RZ ;  /* 0x0000000611032c24 */ /* 0x000fe8000f8e02ff */
[----:B---3--:R-:W-:Y:S05]  /*6b70*/  @P2 IMAD.WIDE R4, R3, 0x4, R4 ;  /* 0x0000000403042825 */ /* 0x008fea00078e0204 */
[----:B-1---5:R1:W5:Y:S02]  /*6b80*/  @P2 LDG.E R24, desc[UR4][R4.64] ;  /* 0x0000000404182981 */ /* 0x022364000c1e1900 */
[----:B-1----:R-:W3:Y:S02]  /*6b90*/  @!P2 LDC R24, c[0x0][0x8a0] ;  /* 0x00022800ff18ab82 */ /* 0x002ee40000000800 */
.L_x_86:
[----:B--2--5:R-:W-:Y:S01]  /*6ba0*/  FSETP.NEU.AND P2, PT, R27, RZ, PT ;  /* 0x000000ff1b00720b */ /* 0x024fe20003f4d000 */
[----:B------:R-:W-:Y:S01]  /*6bb0*/  BSSY B1, `(.L_x_87) ;  /* 0x0000048000017945 */ /* 0x000fe20003800000 */
[----:B------:R-:W-:Y:S01]  /*6bc0*/  SEL R5, RZ, 0xffffffff, P1 ;  /* 0xffffffffff057807 */ /* 0x000fe20000800000 */
[----:B------:R-:W-:Y:S01]  /*6bd0*/  IMAD.MOV.U32 R35, RZ, RZ, 0x1 ;  /* 0x00000001ff237424 */ /* 0x000fe200078e00ff */
[----:B------:R-:W-:Y:S01]  /*6be0*/  @P6 LOP3.LUT P1, RZ, R63, 0xff, RZ, 0xc0, !PT ;  /* 0x000000ff3fff6812 */ /* 0x000fe2000782c0ff */
[----:B------:R-:W-:Y:S01]  /*6bf0*/  IMAD.IADD R25, R23, 0x1, R2 ;  /* 0x0000000117197824 */ /* 0x000fe200078e0202 */
[----:B------:R-:W-:Y:S01]  /*6c00*/  @P6 SEL R4, RZ, 0xffffffff, P2 ;  /* 0xffffffffff046807 */ /* 0x000fe20001000000 */
[----:B------:R-:W-:Y:S01]  /*6c10*/  IMAD.U32 R34, RZ, RZ, UR51 ;  /* 0x00000033ff227e24 */ /* 0x000fe2000f8e00ff */
[----:B------:R-:W-:Y:S02]  /*6c20*/  LOP3.LUT R32, R60, 0x1, RZ, 0x3c, !PT ;  /* 0x000000013c207812 */ /* 0x000fe400078e3cff */
[----:B------:R-:W-:Y:S02]  /*6c30*/  CS2R R38, SRZ ;  /* 0x0000000000267805 */ /* 0x000fe4000001ff00 */
[----:B------:R-:W-:Y:S02]  /*6c40*/  @P0 SEL R4, R5, R4, !P1 ;  /* 0x0000000405040207 */ /* 0x000fe40004800000 */
[----:B------:R-:W-:Y:S02]  /*6c50*/  CS2R R36, SRZ ;  /* 0x0000000000247805 */ /* 0x000fe4000001ff00 */
[----:B------:R-:W-:Y:S02]  /*6c60*/  LEA R79, R22, UR48, 0x3 ;  /* 0x00000030164f7c11 */ /* 0x000fe4000f8e18ff */
[----:B------:R-:W-:Y:S02]  /*6c70*/  CS2R R42, SRZ ;  /* 0x00000000002a7805 */ /* 0x000fe4000001ff00 */
[----:B------:R-:W-:Y:S02]  /*6c80*/  @P6 LOP3.LUT R4, R4, 0x1, RZ, 0xc0, !PT ;  /* 0x0000000104046812 */ /* 0x000fe400078ec0ff */
[----:B------:R-:W-:Y:S02]  /*6c90*/  CS2R R40, SRZ ;  /* 0x0000000000287805 */ /* 0x000fe4000001ff00 */
[----:B------:R-:W-:Y:S02]  /*6ca0*/  SHF.L.U32 R0, R59, 0x1f, RZ ;  /* 0x0000001f3b007819 */ /* 0x000fe400000006ff */
[----:B------:R-:W-:Y:S02]  /*6cb0*/  CS2R R46, SRZ ;  /* 0x00000000002e7805 */ /* 0x000fe4000001ff00 */
[----:B------:R-:W-:Y:S01]  /*6cc0*/  ISETP.NE.U32.OR P5, PT, R4, 0x1, !P6 ;  /* 0x000000010400780c */ /* 0x000fe200077a5470 */
[----:B------:R-:W-:Y:S01]  /*6cd0*/  IMAD.U32 R4, RZ, RZ, UR51 ;  /* 0x00000033ff047e24 */ /* 0x000fe2000f8e00ff */
[----:B------:R-:W-:Y:S02]  /*6ce0*/  LOP3.LUT P4, R75, R63, 0xff, RZ, 0xc0, !PT ;  /* 0x000000ff3f4b7812 */ /* 0x000fe4000788c0ff */
[----:B------:R-:W-:Y:S02]  /*6cf0*/  CS2R R44, SRZ ;  /* 0x00000000002c7805 */ /* 0x000fe4000001ff00 */
[----:B------:R-:W-:Y:S02]  /*6d00*/  P2R R76, PR, RZ, 0x20 ;  /* 0x00000020ff4c7803 */ /* 0x000fe40000000000 */
[----:B------:R-:W-:Y:S02]  /*6d10*/  CS2R R50, SRZ ;  /* 0x0000000000327805 */ /* 0x000fe4000001ff00 */
[----:B------:R-:W-:Y:S02]  /*6d20*/  LEA R3, R4, UR48, 0x3 ;  /* 0x0000003004037c11 */ /* 0x000fe4000f8e18ff */
[----:B------:R-:W-:Y:S02]  /*6d30*/  CS2R R48, SRZ ;  /* 0x0000000000307805 */ /* 0x000fe4000001ff00 */
[----:B------:R-:W-:Y:S04]  /*6d40*/  SEL R4, RZ, 0xffffffff, P2 ;  /* 0xffffffffff047807 */ /* 0x000fe80001000000 */
[----:B------:R-:W-:Y:S02]  /*6d50*/  @P3 SEL R4, R5, R4, !P4 ;  /* 0x0000000405043207 */ /* 0x000fe40006000000 */
[----:B------:R-:W-:Y:S02]  /*6d60*/  @P5 SHF.L.U32 R6, R32, 0x1f, RZ ;  /* 0x0000001f20065819 */ /* 0x000fe400000006ff */
[----:B------:R-:W-:Y:S02]  /*6d70*/  LOP3.LUT R4, R4, 0x1, RZ, 0xc0, !PT ;  /* 0x0000000104047812 */ /* 0x000fe400078ec0ff */
[----:B------:R-:W1:Y:S02]  /*6d80*/  @P5 SYNCS.PHASECHK.TRANS64.TRYWAIT P1, [R3+URZ+0xc0], R6 ;  /* 0x0000c006030055a7 */ /* 0x000e6400080211ff */
[----:B------:R-:W-:Y:S04]  /*6d90*/  ISETP.NE.U32.AND P2, PT, R4, 0x1, PT ;  /* 0x000000010400780c */ /* 0x000fe80003f45070 */
[----:B------:R-:W-:Y:S01]  /*6da0*/  P2R R80, PR, RZ, 0x4 ;  /* 0x00000004ff507803 */ /* 0x000fe20000000000 */
[----:B------:R2:W4:Y:S01]  /*6db0*/  SYNCS.PHASECHK.TRANS64.TRYWAIT P0, [R79+URZ+0x110], R0 ;  /* 0x000110004f0075a7 */ /* 0x00052200080011ff */
[----:B-1----:R-:W-:Y:S01]  /*6dc0*/  @P5 SEL R35, RZ, 0x1, !P1 ;  /* 0x00000001ff235807 */ /* 0x002fe20004800000 */
[----:B--2---:R-:W-:Y:S06]  /*6dd0*/  @!P5 BRA `(.L_x_88) ;  /* 0x000000000094d947 */ /* 0x004fec0003800000 */
[----:B------:R-:W-:Y:S01]  /*6de0*/  HFMA2 R47, -RZ, RZ, 0, 0 ;  /* 0x00000000ff2f7431 */ /* 0x000fe200000001ff */
[----:B------:R-:W-:Y:S01]  /*6df0*/  ISETP.NE.AND P1, PT, R35, RZ, PT ;  /* 0x000000ff2300720c */ /* 0x000fe20003f25270 */
[----:B------:R-:W-:Y:S01]  /*6e00*/  IMAD.U32 R2, RZ, RZ, UR51 ;  /* 0x00000033ff027e24 */ /* 0x000fe2000f8e00ff */
[----:B------:R-:W-:Y:S11]  /*6e10*/  BSSY B0, `(.L_x_89) ;  /* 0x0000005000007945 */ /* 0x000ff60003800000 */
[----:B------:R-:W-:Y:S05]  /*6e20*/  @P1 BRA `(.L_x_90) ;  /* 0x00000000000c1947 */ /* 0x000fea0003800000 */
[----:B------:R-:W-:Y:S04]  /*6e30*/  SHF.L.U32 R4, R32, 0x1f, RZ ;  /* 0x0000001f20047819 */ /* 0x000fe800000006ff */
[----:B------:R-:W1:Y:S02]  /*6e40*/  SYNCS.PHASECHK.TRANS64.TRYWAIT P1, [R3+URZ+0xc0], R4 ;  /* 0x0000c004030075a7 */ /* 0x000e6400080211ff */
[----:B-1----:R-:W-:Y:S05]  /*6e50*/  @!P1 BRA `(.L_x_91) ;  /* 0x0000002000b09947 */ /* 0x002fea0003800000 */
.L_x_90:
[----:B------:R-:W-:Y:S05]  /*6e60*/  BSYNC B0 ;  /* 0x0000000000007941 */ /* 0x000fea0003800000 */
.L_x_89:
[----:B------:R-:W-:Y:S01]  /*6e70*/  ISETP.NE.AND P1, PT, R80, RZ, PT ;  /* 0x000000ff5000720c */ /* 0x000fe20003f25270 */
[----:B------:R-:W-:Y:S01]  /*6e80*/  IMAD.MOV.U32 R46, RZ, RZ, RZ ;  /* 0x000000ffff2e7224 */ /* 0x000fe200078e00ff */
[----:B------:R-:W-:Y:S02]  /*6e90*/  CS2R R44, SRZ ;  /* 0x00000000002c7805 */ /* 0x000fe4000001ff00 */
[----:B------:R-:W-:Y:S02]  /*6ea0*/  CS2R R50, SRZ ;  /* 0x0000000000327805 */ /* 0x000fe4000001ff00 */
[----:B------:R-:W-:Y:S02]  /*6eb0*/  CS2R R48, SRZ ;  /* 0x0000000000307805 */ /* 0x000fe4000001ff00 */
[----:B------:R-:W-:Y:S02]  /*6ec0*/  CS2R R42, SRZ ;  /* 0x00000000002a7805 */ /* 0x000fe4000001ff00 */
[----:B------:R-:W-:Y:S02]  /*6ed0*/  CS2R R40, SRZ ;  /* 0x0000000000287805 */ /* 0x000fe4000001ff00 */
[----:B------:R-:W-:Y:S02]  /*6ee0*/  CS2R R38, SRZ ;  /* 0x0000000000267805 */ /* 0x000fe4000001ff00 */
[----:B------:R-:W-:Y:S01]  /*6ef0*/  CS2R R36, SRZ ;  /* 0x0000000000247805 */ /* 0x000fe2000001ff00 */
[----:B------:R-:W-:Y:S01]  /*6f00*/  @P1 IMAD R5, R2, 0x800, R61 ;  /* 0x0000080002051824 */ /* 0x000fe200078e023d */
[----:B------:R-:W-:Y:S05]  /*6f10*/  @P1 WARPSYNC.ALL ;  /* 0x0000000000001948 */ /* 0x000fea0003800000 */
[----:B------:R-:W-:Y:S01]  /*6f20*/  @P1 LEA R5, R5, UR48, 0x2 ;  /* 0x0000003005051c11 */ /* 0x000fe2000f8e10ff */
[----:B------:R-:W-:Y:S04]  /*6f30*/  UIADD3 UR4, UPT, UPT, UR51, 0x1, URZ ;  /* 0x0000000133047890 */ /* 0x000fe8000fffe0ff */
[----:B------:R2:W2:Y:S01]  /*6f40*/  @P1 LDSM.16.M88.4 R48, [R5+0x400] ;  /* 0x000400000530183b */ /* 0x0004a20000000200 */
[----:B------:R-:W-:Y:S01]  /*6f50*/  @P1 VIADD R2, R5, 0x400 ;  /* 0x0000040005021836 */ /* 0x000fe20000000000 */
[----:B------:R-:W-:Y:S01]  /*6f60*/  UISETP.NE.AND UP0, UPT, UR4, 0x3, UPT ;  /* 0x000000030400788c */ /* 0x000fe2000bf05270 */
[C-C-:B-1----:R-:W-:Y:S02]  /*6f70*/  @P1 IMAD R3, R74.reuse, 0x4, R5.reuse ;  /* 0x000000044a031824 */ /* 0x142fe400078e0205 */
[C---:B------:R-:W-:Y:S01]  /*6f80*/  @P1 IMAD R7, R73.reuse, 0x4, R2 ;  /* 0x0000000449071824 */ /* 0x040fe200078e0202 */
[----:B------:R-:W-:Y:S01]  /*6f90*/  USEL UR4, UR4, URZ, UP0 ;  /* 0x000000ff04047287 */ /* 0x000fe20008000000 */
[----:B------:R-:W-:Y:S01]  /*6fa0*/  @P1 IMAD R2, R73, 0x4, R5 ;  /* 0x0000000449021824 */ /* 0x000fe200078e0205 */
[----:B------:R1:W1:Y:S01]  /*6fb0*/  @P1 LDSM.16.M88.4 R44, [R3+0x400] ;  /* 0x00040000032c183b */ /* 0x0002620000000200 */
[----:B------:R-:W-:Y:S03]  /*6fc0*/  @P1 IMAD R4, R74, 0x4, R7 ;  /* 0x000000044a041824 */ /* 0x000fe600078e0207 */
[----:B------:R-:W-:Y:S01]  /*6fd0*/  IMAD.U32 R34, RZ, RZ, UR4 ;  /* 0x00000004ff227e24 */ /* 0x000fe2000f8e00ff */
[----:B------:R1:W1:Y:S05]  /*6fe0*/  @P1 LDSM.16.M88.4 R40, [R2+0x400] ;  /* 0x000400000228183b */ /* 0x00026a0000000200 */
[----:B------:R1:W1:Y:S01]  /*6ff0*/  @P1 LDSM.16.M88.4 R36, [R4] ;  /* 0x000000000424183b */ /* 0x0002620000000200 */
[----:B------:R-:W-:Y:S04]  /*7000*/  PLOP3.LUT P1, PT, PT, PT, UP0, 0x80, 0x8 ;  /* 0x000000000008781c */ /* 0x000fe80003f2f008 */
[----:B------:R-:W-:Y:S04]  /*7010*/  SEL R7, RZ, 0x1, P1 ;  /* 0x00000001ff077807 */ /* 0x000fe80000800000 */
[----:B------:R-:W-:Y:S02]  /*7020*/  LOP3.LUT R32, R32, R7, RZ, 0x3c, !PT ;  /* 0x0000000720207212 */ /* 0x000fe400078e3cff */
.L_x_88:
[----:B------:R-:W-:Y:S05]  /*7030*/  BSYNC B1 ;  /* 0x0000000000017941 */ /* 0x000fea0003800000 */
.L_x_87:
[----:B-1----:R-:W-:Y:S04]  /*7040*/  SHF.R.U32.HI R3, RZ, 0x15, R25 ;  /* 0x00000015ff037819 */ /* 0x002fe80000011619 */
[----:B------:R-:W-:Y:S01]  /*7050*/  LOP3.LUT P1, RZ, R3, 0x3, R64, 0x48, !PT ;  /* 0x0000000303ff7812 */ /* 0x000fe20007824840 */
[----:B------:R-:W-:Y:S01]  /*7060*/  @!UPT UIADD3 URZ, UPT, UPT, URZ, URZ, URZ ;  /* 0x000000fffffff290 */ /* 0x000fe2000fffe0ff */
[----:B----4-:R-:W-:Y:S11]  /*7070*/  @P0 BRA `(.L_x_92) ;  /* 0x0000000000080947 */ /* 0x010ff60003800000 */
[----:B------:R-:W1:Y:S02]  /*7080*/  SYNCS.PHASECHK.TRANS64.TRYWAIT P0, [R79+URZ+0x110], R0 ;  /* 0x000110004f0075a7 */ /* 0x000e6400080011ff */
[----:B-1----:R-:W-:Y:S05]  /*7090*/  @!P0 BRA `(.L_x_93) ;  /* 0x0000002000348947 */ /* 0x002fea0003800000 */
.L_x_92:
[----:B------:R-:W-:Y:S05]  /*70a0*/  @!P1 BRA `(.L_x_94) ;  /* 0x0000000000409947 */ /* 0x000fea0003800000 */
[----:B------:R-:W2:Y:S01]  /*70b0*/  LDCU.64 UR8, c[0x4][0x70] ;  /* 0x01000e00ff0877ac */ /* 0x000ea20008000a00 */
[----:B------:R-:W-:Y:S01]  /*70c0*/  MOV R3, 0x0 ;  /* 0x0000000000037802 */ /* 0x000fe20000000f00 */
[----:B------:R-:W-:Y:S02]  /*70d0*/  HFMA2 R12, -RZ, RZ, 0, 5.9604644775390625e-08 ;  /* 0x00000001ff0c7431 */ /* 0x000fe400000001ff */
[----:B------:R-:W-:Y:S02]  /*70e0*/  IMAD.MOV.U32 R8, RZ, RZ, 0x192 ;  /* 0x00000192ff087424 */ /* 0x000fe400078e00ff */
[----:B------:R-:W-:Y:S01]  /*70f0*/  IMAD.MOV.U32 R13, RZ, RZ, RZ ;  /* 0x000000ffff0d7224 */ /* 0x000fe200078e00ff */
[----:B------:R-:W4:Y:S01]  /*7100*/  LDCU.64 UR6, c[0x4][0x78] ;  /* 0x01000f00ff0677ac */ /* 0x000f220008000a00 */
[----:B------:R-:W1:Y:S01]  /*7110*/  LDC.64 R2, c[0x4][R3] ;  /* 0x0100000003027b82 */ /* 0x000e620000000a00 */
[----:B------:R-:W5:Y:S01]  /*7120*/  LDCU.64 UR4, c[0x4][0x10] ;  /* 0x01000200ff0477ac */ /* 0x000f620008000a00 */
[----:B--2---:R-:W-:Y:S01]  /*7130*/  MOV R5, UR9 ;  /* 0x0000000900057c02 */ /* 0x004fe20008000f00 */
[----:B------:R-:W-:Y:S01]  /*7140*/  IMAD.U32 R4, RZ, RZ, UR8 ;  /* 0x00000008ff047e24 */ /* 0x000fe2000f8e00ff */
[----:B----4-:R-:W-:Y:S01]  /*7150*/  MOV R7, UR7 ;  /* 0x0000000700077c02 */ /* 0x010fe20008000f00 */
[----:B------:R-:W-:Y:S01]  /*7160*/  IMAD.U32 R6, RZ, RZ, UR6 ;  /* 0x00000006ff067e24 */ /* 0x000fe2000f8e00ff */
[----:B-----5:R-:W-:Y:S01]  /*7170*/  MOV R11, UR5 ;  /* 0x00000005000b7c02 */ /* 0x020fe20008000f00 */
[----:B------:R-:W-:Y:S02]  /*7180*/  IMAD.U32 R10, RZ, RZ, UR4 ;  /* 0x00000004ff0a7e24 */ /* 0x000fe4000f8e00ff */
[----:B------:R-:W-:Y:S07]  /*7190*/  LEPC R20, `(.L_x_94) ;  /* 0x000000001014794e */ /* 0x000fee0000000000 */
[----:B-1-3--:R-:W-:Y:S05]  /*71a0*/  CALL.ABS.NOINC R2 ;  /* 0x0000000002007343 */ /* 0x00afea0003c00000 */
.L_x_94:
[----:B--2---:R-:W-:Y:S01]  /*71b0*/  LOP3.LUT R20, R48, 0xffffe000, RZ, 0xc0, !PT ;  /* 0xffffe00030147812 */ /* 0x004fe200078ec0ff */
[----:B------:R-:W-:Y:S05]  /*71c0*/  WARPSYNC.ALL ;  /* 0x0000000000007948 */ /* 0x000fea0003800000 */
[----:B------:R-:W-:Y:S01]  /*71d0*/  R2UR UR4, R25 ;  /* 0x00000000190472ca */ /* 0x000fe200000e0000 */
[----:B------:R-:W-:Y:S01]  /*71e0*/  IMAD.SHL.U32 R77, R73, 0x4, RZ ;  /* 0x00000004494d7824 */ /* 0x000fe200078e00ff */
[----:B------:R-:W-:Y:S01]  /*71f0*/  LOP3.LUT R21, R49, 0xffffe000, RZ, 0xc0, !PT ;  /* 0xffffe00031157812 */ /* 0x000fe200078ec0ff */
[----:B------:R-:W-:Y:S01]  /*7200*/  IMAD.U32 R78, RZ, RZ, UR51 ;  /* 0x00000033ff4e7e24 */ /* 0x000fe2000f8e00ff */
[----:B------:R-:W-:Y:S01]  /*7210*/  LOP3.LUT R26, R50, 0xffffe000, RZ, 0xc0, !PT ;  /* 0xffffe000321a7812 */ /* 0x000fe200078ec0ff */
[----:B------:R-:W-:Y:S01]  /*7220*/  BSSY.RECONVERGENT B0, `(.L_x_95) ;  /* 0x000005a000007945 */ /* 0x000fe20003800200 */
[----:B------:R-:W-:Y:S01]  /*7230*/  LOP3.LUT R33, R46, 0xffffe000, RZ, 0xc0, !PT ;  /* 0xffffe0002e217812 */ /* 0x000fe200078ec0ff */
[----:B------:R-:W-:Y:S01]  /*7240*/  IMAD R78, R78, 0x800, R61 ;  /* 0x000008004e4e7824 */ /* 0x000fe200078e023d */
[----:B------:R-:W-:Y:S04]  /*7250*/  ISETP.NE.AND P0, PT, R62, RZ, PT ;  /* 0x000000ff3e00720c */ /* 0x000fe80003f05270 */
[----:B------:R-:W-:Y:S01]  /*7260*/  LEA R81, R78, UR48, 0x2 ;  /* 0x000000304e517c11 */ /* 0x000fe2000f8e10ff */
[----:B------:R-:W1:Y:S01]  /*7270*/  LDTM.16dp128bit.x8 R4, tmem[UR4] ;  /* 0x00000004000479ee */ /* 0x000e620008180000 */
[----:B------:R-:W-:Y:S02]  /*7280*/  IMAD.SHL.U32 R78, R74, 0x4, RZ ;  /* 0x000000044a4e7824 */ /* 0x000fe400078e00ff */
[--C-:B------:R-:W-:Y:S03]  /*7290*/  IADD3 R83, PT, PT, R77, 0x400, R81.reuse ;  /* 0x000004004d537810 */ /* 0x100fe60007ffe051 */
[C---:B------:R-:W-:Y:S02]  /*72a0*/  IADD3 R84, PT, PT, R78.reuse, 0x400, R81 ;  /* 0x000004004e547810 */ /* 0x040fe40007ffe051 */
[----:B------:R-:W-:Y:S02]  /*72b0*/  IMAD.IADD R82, R78, 0x1, R83 ;  /* 0x000000014e527824 */ /* 0x000fe400078e0253 */
[C---:B-1-3--:R-:W-:Y:S01]  /*72c0*/  FMUL R0, R24.reuse, R4 ;  /* 0x0000000418007220 */ /* 0x04afe20000400000 */
[C---:B------:R-:W-:Y:S01]  /*72d0*/  FMUL R2, R24.reuse, R5 ;  /* 0x0000000518027220 */ /* 0x040fe20000400000 */
[C---:B------:R-:W-:Y:S01]  /*72e0*/  FMUL R3, R24.reuse, R6 ;  /* 0x0000000618037220 */ /* 0x040fe20000400000 */
[----:B------:R-:W-:Y:S01]  /*72f0*/  FMUL R7, R24, R7 ;  /* 0x0000000718077220 */ /* 0x000fe20000400000 */
[----:B------:R-:W-:Y:S01]  /*7300*/  FFMA R28, R27, R20, R0 ;  /* 0x000000141b1c7223 */ /* 0x000fe20000000000 */
[----:B------:R-:W-:Y:S01]  /*7310*/  LOP3.LUT R20, R51, 0xffffe000, RZ, 0xc0, !PT ;  /* 0xffffe00033147812 */ /* 0x000fe200078ec0ff */
[C---:B------:R-:W-:Y:S01]  /*7320*/  FFMA R29, R27.reuse, R21, R2 ;  /* 0x000000151b1d7223 */ /* 0x040fe20000000002 */
[----:B------:R-:W-:Y:S01]  /*7330*/  LOP3.LUT R21, R44, 0xffffe000, RZ, 0xc0, !PT ;  /* 0xffffe0002c157812 */ /* 0x000fe200078ec0ff */
[----:B------:R-:W-:Y:S01]  /*7340*/  FFMA R30, R27, R26, R3 ;  /* 0x0000001a1b1e7223 */ /* 0x000fe20000000003 */
[----:B------:R-:W-:Y:S01]  /*7350*/  LOP3.LUT R26, R45, 0xffffe000, RZ, 0xc0, !PT ;  /* 0xffffe0002d1a7812 */ /* 0x000fe200078ec0ff */
[C---:B------:R-:W-:Y:S01]  /*7360*/  FMUL R4, R24.reuse, R8 ;  /* 0x0000000818047220 */ /* 0x040fe20000400000 */
[----:B------:R-:W-:Y:S01]  /*7370*/  F2FP.TF32.F32.PACK_B R28, R28 ;  /* 0x0000001cff1c723e */ /* 0x000fe200024050ff */
[----:B------:R-:W-:Y:S01]  /*7380*/  FFMA R31, R27, R20, R7 ;  /* 0x000000141b1f7223 */ /* 0x000fe20000000007 */
[----:B------:R-:W-:Y:S01]  /*7390*/  LOP3.LUT R20, R47, 0xffffe000, RZ, 0xc0, !PT ;  /* 0xffffe0002f147812 */ /* 0x000fe200078ec0ff */
[C---:B------:R-:W-:Y:S01]  /*73a0*/  FMUL R5, R24.reuse, R9 ;  /* 0x0000000918057220 */ /* 0x040fe20000400000 */
[----:B------:R-:W-:Y:S01]  /*73b0*/  F2FP.TF32.F32.PACK_B R29, R29 ;  /* 0x0000001dff1d723e */ /* 0x000fe200024050ff */
[C---:B------:R-:W-:Y:S01]  /*73c0*/  FMUL R6, R24.reuse, R10 ;  /* 0x0000000a18067220 */ /* 0x040fe20000400000 */
[----:B------:R-:W-:Y:S01]  /*73d0*/  F2FP.TF32.F32.PACK_B R30, R30 ;  /* 0x0000001eff1e723e */ /* 0x000fe200024050ff */
[----:B------:R-:W-:Y:S01]  /*73e0*/  FMUL R11, R24, R11 ;  /* 0x0000000b180b7220 */ /* 0x000fe20000400000 */
[----:B------:R-:W-:Y:S01]  /*73f0*/  F2FP.TF32.F32.PACK_B R31, R31 ;  /* 0x0000001fff1f723e */ /* 0x000fe200024050ff */
[C---:B------:R-:W-:Y:S01]  /*7400*/  FFMA R4, R27.reuse, R21, R4 ;  /* 0x000000151b047223 */ /* 0x040fe20000000004 */
[----:B------:R-:W-:Y:S01]  /*7410*/  LOP3.LUT R21, R40, 0xffffe000, RZ, 0xc0, !PT ;  /* 0xffffe00028157812 */ /* 0x000fe200078ec0ff */
[----:B------:R-:W-:Y:S01]  /*7420*/  FFMA R5, R27, R26, R5 ;  /* 0x0000001a1b057223 */ /* 0x000fe20000000005 */
[----:B------:R-:W-:Y:S01]  /*7430*/  LOP3.LUT R26, R43, 0xffffe000, RZ, 0xc0, !PT ;  /* 0xffffe0002b1a7812 */ /* 0x000fe200078ec0ff */
[C---:B------:R-:W-:Y:S01]  /*7440*/  FFMA R6, R27.reuse, R33, R6 ;  /* 0x000000211b067223 */ /* 0x040fe20000000006 */
[----:B------:R-:W-:Y:S01]  /*7450*/  LOP3.LUT R33, R42, 0xffffe000, RZ, 0xc0, !PT ;  /* 0xffffe0002a217812 */ /* 0x000fe200078ec0ff */
[C---:B------:R-:W-:Y:S01]  /*7460*/  FMUL R8, R24.reuse, R12 ;  /* 0x0000000c18087220 */ /* 0x040fe20000400000 */
[----:B------:R-:W-:Y:S01]  /*7470*/  F2FP.TF32.F32.PACK_B R4, R4 ;  /* 0x00000004ff04723e */ /* 0x000fe200024050ff */
[----:B------:R-:W-:Y:S01]  /*7480*/  FFMA R7, R27, R20, R11 ;  /* 0x000000141b077223 */ /* 0x000fe2000000000b */
[----:B------:R-:W-:Y:S01]  /*7490*/  LOP3.LUT R20, R41, 0xffffe000, RZ, 0xc0, !PT ;  /* 0xffffe00029147812 */ /* 0x000fe200078ec0ff */
[----:B------:R-:W-:Y:S01]  /*74a0*/  FMUL R9, R24, R13 ;  /* 0x0000000d18097220 */ /* 0x000fe20000400000 */
[----:B------:R-:W-:Y:S01]  /*74b0*/  F2FP.TF32.F32.PACK_B R5, R5 ;  /* 0x00000005ff05723e */ /* 0x000fe200024050ff */
[----:B------:R1:W-:Y:S01]  /*74c0*/  STSM.16.M88.4 [R81+0x400], R28 ;  /* 0x0004001c51007844 */ /* 0x0003e20000000200 */
[----:B------:R-:W-:Y:S01]  /*74d0*/  F2FP.TF32.F32.PACK_B R6, R6 ;  /* 0x00000006ff06723e */ /* 0x000fe200024050ff */
[C---:B------:R-:W-:Y:S01]  /*74e0*/  FFMA R8, R27.reuse, R21, R8 ;  /* 0x000000151b087223 */ /* 0x040fe20000000008 */
[----:B------:R-:W-:Y:S01]  /*74f0*/  LOP3.LUT R21, R36, 0xffffe000, RZ, 0xc0, !PT ;  /* 0xffffe00024157812 */ /* 0x000fe200078ec0ff */
[C---:B------:R-:W-:Y:S01]  /*7500*/  FMUL R10, R24.reuse, R14 ;  /* 0x0000000e180a7220 */ /* 0x040fe20000400000 */
[C---:B------:R-:W-:Y:S01]  /*7510*/  FMUL R15, R24.reuse, R15 ;  /* 0x0000000f180f7220 */ /* 0x040fe20000400000 */
[C---:B------:R-:W-:Y:S01]  /*7520*/  FMUL R12, R24.reuse, R16 ;  /* 0x00000010180c7220 */ /* 0x040fe20000400000 */
[C---:B------:R-:W-:Y:S01]  /*7530*/  FFMA R9, R27.reuse, R20, R9 ;  /* 0x000000141b097223 */ /* 0x040fe20000000009 */
[C---:B------:R-:W-:Y:S01]  /*7540*/  FFMA R10, R27.reuse, R33, R10 ;  /* 0x000000211b0a7223 */ /* 0x040fe2000000000a */
[C---:B------:R-:W-:Y:S01]  /*7550*/  FFMA R11, R27.reuse, R26, R15 ;  /* 0x0000001a1b0b7223 */ /* 0x040fe2000000000f */
[----:B------:R-:W-:Y:S01]  /*7560*/  FFMA R12, R27, R21, R12 ;  /* 0x000000151b0c7223 */ /* 0x000fe2000000000c */
[----:B------:R-:W-:Y:S01]  /*7570*/  LOP3.LUT R20, R37, 0xffffe000, RZ, 0xc0, !PT ;  /* 0xffffe00025147812 */ /* 0x000fe200078ec0ff */
[----:B------:R-:W-:Y:S01]  /*7580*/  FMUL R13, R24, R17 ;  /* 0x00000011180d7220 */ /* 0x000fe20000400000 */
[----:B------:R-:W-:Y:S01]  /*7590*/  LOP3.LUT R21, R38, 0xffffe000, RZ, 0xc0, !PT ;  /* 0xffffe00026157812 */ /* 0x000fe200078ec0ff */
[C---:B------:R-:W-:Y:S01]  /*75a0*/  FMUL R14, R24.reuse, R18 ;  /* 0x00000012180e7220 */ /* 0x040fe20000400000 */
[----:B------:R-:W-:Y:S01]  /*75b0*/  LOP3.LUT R26, R39, 0xffffe000, RZ, 0xc0, !PT ;  /* 0xffffe000271a7812 */ /* 0x000fe200078ec0ff */
[----:B------:R-:W-:Y:S01]  /*75c0*/  FMUL R19, R24, R19 ;  /* 0x0000001318137220 */ /* 0x000fe20000400000 */
[----:B------:R-:W-:Y:S01]  /*75d0*/  F2FP.TF32.F32.PACK_B R7, R7 ;  /* 0x00000007ff07723e */ /* 0x000fe200024050ff */
[C---:B------:R-:W-:Y:S01]  /*75e0*/  FFMA R13, R27.reuse, R20, R13 ;  /* 0x000000141b0d7223 */ /* 0x040fe2000000000d */
[C---:B------:R-:W-:Y:S01]  /*75f0*/  FFMA R14, R27.reuse, R21, R14 ;  /* 0x000000151b0e7223 */ /* 0x040fe2000000000e */
[----:B------:R-:W-:Y:S01]  /*7600*/  FFMA R15, R27, R26, R19 ;  /* 0x0000001a1b0f7223 */ /* 0x000fe20000000013 */
[----:B------:R-:W-:Y:S01]  /*7610*/  F2FP.TF32.F32.PACK_B R8, R8 ;  /* 0x00000008ff08723e */ /* 0x000fe200024050ff */
[----:B------:R1:W-:Y:S01]  /*7620*/  STSM.16.M88.4 [R84], R4 ;  /* 0x0000000454007844 */ /* 0x0003e20000000200 */
[----:B------:R-:W-:Y:S02]  /*7630*/  F2FP.TF32.F32.PACK_B R9, R9 ;  /* 0x00000009ff09723e */ /* 0x000fe400024050ff */
[----:B------:R-:W-:Y:S02]  /*7640*/  F2FP.TF32.F32.PACK_B R10, R10 ;  /* 0x0000000aff0a723e */ /* 0x000fe400024050ff */
[----:B------:R-:W-:Y:S02]  /*7650*/  F2FP.TF32.F32.PACK_B R11, R11 ;  /* 0x0000000bff0b723e */ /* 0x000fe400024050ff */
[----:B------:R-:W-:Y:S02]  /*7660*/  F2FP.TF32.F32.PACK_B R12, R12 ;  /* 0x0000000cff0c723e */ /* 0x000fe400024050ff */
[----:B------:R-:W-:Y:S01]  /*7670*/  F2FP.TF32.F32.PACK_B R13, R13 ;  /* 0x0000000dff0d723e */ /* 0x000fe200024050ff */
[----:B------:R1:W-:Y:S01]  /*7680*/  STSM.16.M88.4 [R83], R8 ;  /* 0x0000000853007844 */ /* 0x0003e20000000200 */
[----:B------:R-:W-:Y:S02]  /*7690*/  F2FP.TF32.F32.PACK_B R14, R14 ;  /* 0x0000000eff0e723e */ /* 0x000fe400024050ff */
[----:B------:R-:W-:Y:S05]  /*76a0*/  F2FP.TF32.F32.PACK_B R15, R15 ;  /* 0x0000000fff0f723e */ /* 0x000fea00024050ff */
[----:B------:R1:W-:Y:S01]  /*76b0*/  STSM.16.M88.4 [R82], R12 ;  /* 0x0000000c52007844 */ /* 0x0003e20000000200 */
[----:B------:R-:W-:Y:S01]  /*76c0*/  @!PT LDS RZ, [RZ] ;  /* 0x00000000fffff984 */ /* 0x000fe20000000800 */
[----:B------:R-:W-:Y:S01]  /*76d0*/  @!PT LDS RZ, [RZ] ;  /* 0x00000000fffff984 */ /* 0x000fe20000000800 */
[----:B------:R-:W-:Y:S01]  /*76e0*/  @!PT LDS RZ, [RZ] ;  /* 0x00000000fffff984 */ /* 0x000fe20000000800 */
[----:B------:R-:W-:Y:S01]  /*76f0*/  @!PT LDS RZ, [RZ] ;  /* 0x00000000fffff984 */ /* 0x000fe20000000800 */
[----:B------:R2:W-:Y:S07]  /*7700*/  MEMBAR.ALL.CTA ;  /* 0x0000000000007992 */ /* 0x0005ee0000008000 */
[----:B--2---:R-:W2:Y:S02]  /*7710*/  FENCE.VIEW.ASYNC.S ;  /* 0x00000000000073c6 */ /* 0x004ea40000000000 */
[----:B--2---:R-:W-:Y:S06]  /*7720*/  BAR.SYNC.DEFER_BLOCKING 0x1, 0x80 ;  /* 0x0042000000007b1d */ /* 0x004fec0000010000 */
[----:B------:R-:W-:Y:S05]  /*7730*/  @P0 BRA `(.L_x_96) ;  /* 0x0000000000200947 */ /* 0x000fea0003800000 */
[----:B------:R-:W2:Y:S01]  /*7740*/  LDCU.64 UR6, c[0x0][0x348] ;  /* 0x00006900ff0677ac */ /* 0x000ea20008000a00 */
[----:B------:R-:W-:Y:S01]  /*7750*/  ULEA UR5, UR51, UR48, 0xd ;  /* 0x0000003033057291 */ /* 0x000fe2000f8e68ff */
[----:B------:R-:W-:Y:S03]  /*7760*/  UMOV UR41, UR52 ;  /* 0x0000003400297c82 */ /* 0x000fe60008000000 */
[----:B------:R-:W-:Y:S02]  /*7770*/  UIADD3 UR40, UPT, UPT, UR5, 0x400, URZ ;  /* 0x0000040005287890 */ /* 0x000fe4000fffe0ff */
[----:B--2---:R-:W-:Y:S04]  /*7780*/  UIADD3 UR4, UP0, UPT, UR6, 0x680, URZ ;  /* 0x0000068006047890 */ /* 0x004fe8000ff1e0ff */
[----:B------:R-:W-:Y:S09]  /*7790*/  UIADD3.X UR5, UPT, UPT, URZ, UR7, URZ, UP0, !UPT ;  /* 0x00000007ff057290 */ /* 0x000ff200087fe4ff */
[----:B------:R2:W-:Y:S02]  /*77a0*/  UTMASTG.4D [UR40], [UR4] ;  /* 0x00000028040073b5 */ /* 0x0005e40008018000 */
[----:B--2---:R0:W-:Y:S02]  /*77b0*/  UTMACMDFLUSH ;  /* 0x00000000000079b7 */ /* 0x0041e40000000000 */
.L_x_96:
[----:B------:R-:W-:Y:S05]  /*77c0*/  BSYNC.RECONVERGENT B0 ;  /* 0x0000000000007941 */ /* 0x000fea0003800200 */
.L_x_95:
[----:B------:R-:W-:Y:S01]  /*77d0*/  UIADD3 UR50, UPT, UPT, UR51, 0x1, URZ ;  /* 0x0000000133327890 */ /* 0x000fe2000fffe0ff */
[----:B------:R-:W-:Y:S03]  /*77e0*/  BSSY.RECONVERGENT B0, `(.L_x_97) ;  /* 0x0000005000007945 */ /* 0x000fe60003800200 */
[----:B------:R-:W-:Y:S04]  /*77f0*/  UISETP.NE.AND UP0, UPT, UR50, 0x3, UPT ;  /* 0x000000033200788c */ /* 0x000fe8000bf05270 */
[----:B------:R-:W-:Y:S01]  /*7800*/  USEL UR49, UR50, URZ, UP0 ;  /* 0x000000ff32317287 */ /* 0x000fe20008000000 */
[----:B------:R-:W-:Y:S11]  /*7810*/  @P0 BRA `(.L_x_98) ;  /* 0x0000000000040947 */ /* 0x000ff60003800000 */
[----:B------:R-:W-:Y:S04]  /*7820*/  DEPBAR.LE SB0, 0x1 ;  /* 0x000080400000791a */ /* 0x000fe80000000000 */
.L_x_98:
[----:B------:R-:W-:Y:S05]  /*7830*/  BSYNC.RECONVERGENT B0 ;  /* 0x0000000000007941 */ /* 0x000fea0003800200 */
.L_x_97:
[----:B------:R-:W-:Y:S01]  /*7840*/  BAR.SYNC.DEFER_BLOCKING 0x1, 0x80 ;  /* 0x0042000000007b1d */ /* 0x000fe20000010000 */
[----:B------:R-:W-:Y:S01]  /*7850*/  ISETP.NE.AND P1, PT, R76, RZ, PT ;  /* 0x000000ff4c00720c */ /* 0x000fe20003f25270 */
[----:B------:R-:W-:Y:S01]  /*7860*/  UISETP.NE.AND UP0, UPT, UR54, URZ, UPT ;  /* 0x000000ff3600728c */ /* 0x000fe2000bf05270 */
[----:B------:R-:W-:Y:S11]  /*7870*/  LEA R3, R34, UR48, 0x3 ;  /* 0x0000003022037c11 */ /* 0x000ff6000f8e18ff */
[----:B-1----:R-:W-:Y:S01]  /*7880*/  @P1 SHF.L.U32 R4, R32, 0x1f, RZ ;  /* 0x0000001f20041819 */ /* 0x002fe200000006ff */
[----:B------:R-:W-:Y:S06]  /*7890*/  BRA.U !UP0, `(.L_x_99) ;  /* 0x0000000108287547 */ /* 0x000fec000b800000 */
[----:B------:R-:W1:Y:S01]  /*78a0*/  S2R R0, SR_CgaCtaId ;  /* 0x0000000000007919 */ /* 0x000e620000008800 */
[----:B------:R-:W-:Y:S05]  /*78b0*/  IMAD.U32 R2, RZ, RZ, UR55 ;  /* 0x00000037ff027e24 */ /* 0x000fea000f8e00ff */
[C---:B------:R-:W-:Y:S01]  /*78c0*/  @P1 LEA R5, R2.reuse, UR48, 0x3 ;  /* 0x0000003002051c11 */ /* 0x040fe2000f8e18ff */
[----:B------:R-:W-:Y:S04]  /*78d0*/  VIADD R2, R2, 0x1 ;  /* 0x0000000102027836 */ /* 0x000fe80000000000 */
[----:B------:R-:W-:Y:S01]  /*78e0*/  @P1 VIADD R5, R5, 0xd8 ;  /* 0x000000d805051836 */ /* 0x000fe20000000000 */
[C---:B------:R-:W-:Y:S04]  /*78f0*/  ISETP.NE.AND P0, PT, R2.reuse, 0x3, PT ;  /* 0x000000030200780c */ /* 0x040fe80003f05270 */
[----:B------:R-:W-:Y:S04]  /*7900*/  SEL R2, R2, RZ, P0 ;  /* 0x000000ff02027207 */ /* 0x000fe80000000000 */
[----:B------:R-:W-:Y:S02]  /*7910*/  R2UR UR55, R2 ;  /* 0x00000000023772ca */ /* 0x000fe400000e0000 */
[----:B-1----:R-:W-:Y:S04]  /*7920*/  @P1 PRMT R0, R0, 0x654, R5 ;  /* 0x0000065400001816 */ /* 0x002fe80000000005 */
[----:B------:R1:W-:Y:S09]  /*7930*/  @P1 SYNCS.ARRIVE.TRANS64.RED.A1T0 RZ, [R0+URZ], RZ ;  /* 0x000000ff00ff19a7 */ /* 0x0003f200081004ff */
.L_x_99:
[----:B------:R-:W2:Y:S01]  /*7940*/  @P1 SYNCS.PHASECHK.TRANS64.TRYWAIT P0, [R3+URZ+0xc0], R4 ;  /* 0x0000c004030015a7 */ /* 0x000ea200080011ff */
[----:B------:R-:W-:Y:S01]  /*7950*/  BSSY B1, `(.L_x_100) ;  /* 0x0000017000017945 */ /* 0x000fe20003800000 */
[----:B--2---:R-:W-:Y:S03]  /*7960*/  @P1 SEL R35, RZ, 0x1, !P0 ;  /* 0x00000001ff231807 */ /* 0x004fe60004000000 */
[----:B------:R-:W-:Y:S05]  /*7970*/  @!P1 BRA `(.L_x_101) ;  /* 0x0000000000509947 */ /* 0x000fea0003800000 */
[----:B------:R-:W-:Y:S01]  /*7980*/  ISETP.NE.AND P1, PT, R80, RZ, PT ;  /* 0x000000ff5000720c */ /* 0x000fe20003f25270 */
[----:B------:R-:W-:Y:S01]  /*7990*/  BSSY B0, `(.L_x_102) ;  /* 0x000000a000007945 */ /* 0x000fe20003800000 */
[----:B------:R-:W-:Y:S11]  /*79a0*/  ISETP.NE.AND P0, PT, R35, RZ, PT ;  /* 0x000000ff2300720c */ /* 0x000ff60003f05270 */
[----:B------:R-:W-:Y:S05]  /*79b0*/  @P1 IMAD R2, R34, 0x800, R61 ;  /* 0x0000080022021824 */ /* 0x000fea00078e023d */
[----:B------:R-:W-:Y:S05]  /*79c0*/  @P1 LEA R2, R2, UR48, 0x2 ;  /* 0x0000003002021c11 */ /* 0x000fea000f8e10ff */
[--C-:B------:R-:W-:Y:S02]  /*79d0*/  @P1 IMAD.IADD R5, R77, 0x1, R2.reuse ;  /* 0x000000014d051824 */ /* 0x100fe400078e0202 */
[----:B-1----:R-:W-:Y:S01]  /*79e0*/  @P1 IMAD.IADD R0, R78, 0x1, R2 ;  /* 0x000000014e001824 */ /* 0x002fe200078e0202 */
[----:B------:R-:W-:Y:S06]  /*79f0*/  @P0 BRA `(.L_x_103) ;  /* 0x00000000000c0947 */ /* 0x000fec0003800000 */
[----:B------:R-:W-:Y:S04]  /*7a00*/  SHF.L.U32 R32, R32, 0x1f, RZ ;  /* 0x0000001f20207819 */ /* 0x000fe800000006ff */
[----:B------:R-:W1:Y:S02]  /*7a10*/  SYNCS.PHASECHK.TRANS64.TRYWAIT P0, [R3+URZ+0xc0], R32 ;  /* 0x0000c020030075a7 */ /* 0x000e6400080011ff */
[----:B-1----:R-:W-:Y:S05]  /*7a20*/  @!P0 BRA `(.L_x_104) ;  /* 0x0000001400e48947 */ /* 0x002fea0003800000 */
.L_x_103:
[----:B------:R-:W-:Y:S05]  /*7a30*/  BSYNC B0 ;  /* 0x0000000000007941 */ /* 0x000fea0003800000 */
.L_x_102:
[----:B------:R-:W-:Y:S11]  /*7a40*/  ISETP.NE.AND P0, PT, R80, RZ, PT ;  /* 0x000000ff5000720c */ /* 0x000ff60003f05270 */
[----:B------:R-:W-:Y:S02]  /*7a50*/  @!UPT UIADD3 URZ, UPT, UPT, URZ, URZ, URZ ;  /* 0x000000fffffff290 */ /* 0x000fe4000fffe0ff */
[----:B-1----:R-:W-:Y:S01]  /*7a60*/  @P0 IADD3 R3, PT, PT, R78, R5, RZ ;  /* 0x000000054e030210 */ /* 0x002fe20007ffe0ff */
[----:B------:R-:W-:Y:S05]  /*7a70*/  @P0 WARPSYNC.ALL ;  /* 0x0000000000000948 */ /* 0x000fea0003800000 */
[----:B------:R2:W3:Y:S04]  /*7a80*/  @P0 LDSM.16.M88.4 R48, [R2+0x400] ;  /* 0x000400000230083b */ /* 0x0004e80000000200 */
[----:B------:R2:W4:Y:S04]  /*7a90*/  @P0 LDSM.16.M88.4 R44, [R0+0x400] ;  /* 0x00040000002c083b */ /* 0x0005280000000200 */
[----:B------:R2:W1:Y:S04]  /*7aa0*/  @P0 LDSM.16.M88.4 R40, [R5+0x400] ;  /* 0x000400000528083b */ /* 0x0004680000000200 */
[----:B------:R2:W1:Y:S02]  /*7ab0*/  @P0 LDSM.16.M88.4 R36, [R3+0x400] ;  /* 0x000400000324083b */ /* 0x0004640000000200 */
.L_x_101:
[----:B------:R-:W-:Y:S05]  /*7ac0*/  BSYNC B1 ;  /* 0x0000000000017941 */ /* 0x000fea0003800000 */
.L_x_100:
[----:B--2---:R-:W-:Y:S05]  /*7ad0*/  VIADD R3, R25, 0x20 ;  /* 0x0000002019037836 */ /* 0x004fea0000000000 */
[----:B------:R-:W-:Y:S04]  /*7ae0*/  SHF.R.U32.HI R3, RZ, 0x15, R3 ;  /* 0x00000015ff037819 */ /* 0x000fe80000011603 */
[----:B------:R-:W-:Y:S11]  /*7af0*/  LOP3.LUT P0, RZ, R3, 0x3, R64, 0x48, !PT ;  /* 0x0000000303ff7812 */ /* 0x000ff60007804840 */
[----:B------:R-:W-:Y:S02]  /*7b00*/  @!UPT UIADD3 URZ, UPT, UPT, URZ, URZ, URZ ;  /* 0x000000fffffff290 */ /* 0x000fe4000fffe0ff */
[----:B------:R-:W-:Y:S05]  /*7b10*/  @!P0 BRA `(.L_x_105) ;  /* 0x0000000000408947 */ /* 0x000fea0003800000 */
[----:B------:R-:W2:Y:S01]  /*7b20*/  LDCU.64 UR8, c[0x4][0x70] ;  /* 0x01000e00ff0877ac */ /* 0x000ea20008000a00 */
[----:B------:R-:W-:Y:S01]  /*7b30*/  MOV R3, 0x0 ;  /* 0x0000000000037802 */ /* 0x000fe20000000f00 */
[----:B------:R-:W-:Y:S02]  /*7b40*/  HFMA2 R12, -RZ, RZ, 0, 5.9604644775390625e-08 ;  /* 0x00000001ff0c7431 */ /* 0x000fe400000001ff */
[----:B------:R-:W-:Y:S02]  /*7b50*/  IMAD.MOV.U32 R8, RZ, RZ, 0x192 ;  /* 0x00000192ff087424 */ /* 0x000fe400078e00ff */
[----:B------:R-:W-:Y:S01]  /*7b60*/  IMAD.MOV.U32 R13, RZ, RZ, RZ ;  /* 0x000000ffff0d7224 */ /* 0x000fe200078e00ff */
[----:B------:R-:W5:Y:S01]  /*7b70*/  LDCU.64 UR6, c[0x4][0x78] ;  /* 0x01000f00ff0677ac */ /* 0x000f620008000a00 */
[----:B------:R-:W1:Y:S01]  /*7b80*/  LDC.64 R2, c[0x4][R3] ;  /* 0x0100000003027b82 */ /* 0x000e620000000a00 */
[----:B------:R-:W3:Y:S01]  /*7b90*/  LDCU.64 UR4, c[0x4][0x10] ;  /* 0x01000200ff0477ac */ /* 0x000ee20008000a00 */
[----:B--2---:R-:W-:Y:S01]  /*7ba0*/  MOV R5, UR9 ;  /* 0x0000000900057c02 */ /* 0x004fe20008000f00 */
[----:B------:R-:W-:Y:S01]  /*7bb0*/  IMAD.U32 R4, RZ, RZ, UR8 ;  /* 0x00000008ff047e24 */ /* 0x000fe2000f8e00ff */
[----:B-----5:R-:W-:Y:S01]  /*7bc0*/  MOV R7, UR7 ;  /* 0x0000000700077c02 */ /* 0x020fe20008000f00 */
[----:B------:R-:W-:Y:S01]  /*7bd0*/  IMAD.U32 R6, RZ, RZ, UR6 ;  /* 0x00000006ff067e24 */ /* 0x000fe2000f8e00ff */
[----:B---3--:R-:W-:Y:S01]  /*7be0*/  MOV R11, UR5 ;  /* 0x00000005000b7c02 */ /* 0x008fe20008000f00 */
[----:B------:R-:W-:Y:S02]  /*7bf0*/  IMAD.U32 R10, RZ, RZ, UR4 ;  /* 0x00000004ff0a7e24 */ /* 0x000fe4000f8e00ff */
[----:B------:R-:W-:Y:S07]  /*7c00*/  LEPC R20, `(.L_x_105) ;  /* 0x000000001014794e */ /* 0x000fee0000000000 */
[----:B-1--4-:R-:W-:Y:S05]  /*7c10*/  CALL.ABS.NOINC R2 ;  /* 0x0000000002007343 */ /* 0x012fea0003c00000 */
.L_x_105:
[----:B------:R-:W-:Y:S01]  /*7c20*/  ISETP.NE.AND P1, PT, R62, RZ, PT ;  /* 0x000000ff3e00720c */ /* 0x000fe20003f25270 */
[----:B------:R-:W-:Y:S05]  /*7c30*/  WARPSYNC.ALL ;  /* 0x0000000000007948 */ /* 0x000fea0003800000 */
[----:B------:R-:W-:Y:S01]  /*7c40*/  R2UR UR4, R25 ;  /* 0x00000000190472ca */ /* 0x000fe200000e0000 */
[----:B------:R-:W2:Y:S01]  /*7c50*/  S2UR UR5, SR_CgaCtaId ;  /* 0x00000000000579c3 */ /* 0x000ea20000008800 */
[----:B-1-3--:R-:W-:Y:S01]  /*7c60*/  LOP3.LUT R0, R48, 0xffffe000, RZ, 0xc0, !PT ;  /* 0xffffe00030007812 */ /* 0x00afe200078ec0ff */
[----:B------:R-:W-:Y:S01]  /*7c70*/  IMAD.U32 R80, RZ, RZ, UR49 ;  /* 0x00000031ff507e24 */ /* 0x000fe2000f8e00ff */
[----:B------:R-:W-:Y:S01]  /*7c80*/  LOP3.LUT R2, R49, 0xffffe000, RZ, 0xc0, !PT ;  /* 0xffffe00031027812 */ /* 0x000fe200078ec0ff */
[----:B------:R-:W-:Y:S01]  /*7c90*/  BSSY.RECONVERGENT B0, `(.L_x_106) ;  /* 0x000005e000007945 */ /* 0x000fe20003800200 */
[----:B------:R-:W-:Y:S01]  /*7ca0*/  LOP3.LUT R3, R50, 0xffffe000, RZ, 0xc0, !PT ;  /* 0xffffe00032037812 */ /* 0x000fe200078ec0ff */
[----:B------:R-:W-:Y:S01]  /*7cb0*/  IMAD R80, R80, 0x800, R61 ;  /* 0x0000080050507824 */ /* 0x000fe200078e023d */
[----:B------:R-:W-:Y:S02]  /*7cc0*/  LOP3.LUT R20, R51, 0xffffe000, RZ, 0xc0, !PT ;  /* 0xffffe00033147812 */ /* 0x000fe400078ec0ff */
[----:B----4-:R-:W-:Y:S02]  /*7cd0*/  LOP3.LUT R21, R44, 0xffffe000, RZ, 0xc0, !PT ;  /* 0xffffe0002c157812 */ /* 0x010fe400078ec0ff */
[----:B------:R-:W-:Y:S01]  /*7ce0*/  LOP3.LUT R26, R45, 0xffffe000, RZ, 0xc0, !PT ;  /* 0xffffe0002d1a7812 */ /* 0x000fe200078ec0ff */
[----:B------:R-:W1:Y:S01]  /*7cf0*/  LDTM.16dp128bit.x8 R4, tmem[UR4+0x20] ;  /* 0x00002004000479ee */ /* 0x000e620008180000 */
[----:B------:R-:W-:Y:S01]  /*7d00*/  R2UR UR4, R79 ;  /* 0x000000004f0472ca */ /* 0x000fe200000e0000 */
[----:B------:R-:W-:Y:S01]  /*7d10*/  NOP ;  /* 0x0000000000007918 */ /* 0x000fe20000000000 */
[----:B------:R-:W-:Y:S02]  /*7d20*/  LOP3.LUT R29, R46, 0xffffe000, RZ, 0xc0, !PT ;  /* 0xffffe0002e1d7812 */ /* 0x000fe400078ec0ff */
[----:B------:R-:W-:Y:S02]  /*7d30*/  LOP3.LUT R28, R47, 0xffffe000, RZ, 0xc0, !PT ;  /* 0xffffe0002f1c7812 */ /* 0x000fe400078ec0ff */
[----:B------:R-:W-:Y:S02]  /*7d40*/  LOP3.LUT R31, R40, 0xffffe000, RZ, 0xc0, !PT ;  /* 0xffffe000281f7812 */ /* 0x000fe400078ec0ff */
[----:B------:R-:W-:Y:S02]  /*7d50*/  LOP3.LUT R30, R41, 0xffffe000, RZ, 0xc0, !PT ;  /* 0xffffe000291e7812 */ /* 0x000fe400078ec0ff */
[----:B------:R-:W-:Y:S02]  /*7d60*/  LOP3.LUT R33, R42, 0xffffe000, RZ, 0xc0, !PT ;  /* 0xffffe0002a217812 */ /* 0x000fe400078ec0ff */
[----:B------:R-:W-:Y:S01]  /*7d70*/  LOP3.LUT R32, R43, 0xffffe000, RZ, 0xc0, !PT ;  /* 0xffffe0002b207812 */ /* 0x000fe200078ec0ff */
[----:B------:R-:W-:Y:S01]  /*7d80*/  UIADD3 UR4, UPT, UPT, UR4, 0x120, URZ ;  /* 0x0000012004047890 */ /* 0x000fe2000fffe0ff */
[----:B------:R-:W-:Y:S02]  /*7d90*/  LOP3.LUT R35, R36, 0xffffe000, RZ, 0xc0, !PT ;  /* 0xffffe00024237812 */ /* 0x000fe400078ec0ff */
[----:B------:R-:W-:Y:S02]  /*7da0*/  LOP3.LUT R34, R37, 0xffffe000, RZ, 0xc0, !PT ;  /* 0xffffe00025227812 */ /* 0x000fe400078ec0ff */
[----:B------:R-:W-:Y:S02]  /*7db0*/  LEA R80, R80, UR48, 0x2 ;  /* 0x0000003050507c11 */ /* 0x000fe4000f8e10ff */
[----:B------:R-:W-:Y:S02]  /*7dc0*/  LOP3.LUT R37, R38, 0xffffe000, RZ, 0xc0, !PT ;  /* 0xffffe00026257812 */ /* 0x000fe400078ec0ff */
[----:B------:R-:W-:Y:S01]  /*7dd0*/  LOP3.LUT R36, R39, 0xffffe000, RZ, 0xc0, !PT ;  /* 0xffffe00027247812 */ /* 0x000fe200078ec0ff */
[----:B-1----:R-:W-:Y:S01]  /*7de0*/  FMUL R4, R24, R4 ;  /* 0x0000000418047220 */ /* 0x002fe20000400000 */
[--C-:B------:R-:W-:Y:S01]  /*7df0*/  IADD3 R79, PT, PT, R78, 0x400, R80.reuse ;  /* 0x000004004e4f7810 */ /* 0x100fe20007ffe050 */
[C---:B------:R-:W-:Y:S01]  /*7e00*/  FMUL R5, R24.reuse, R5 ;  /* 0x0000000518057220 */ /* 0x040fe20000400000 */
[----:B------:R-:W-:Y:S01]  /*7e10*/  IADD3 R77, PT, PT, R77, 0x400, R80 ;  /* 0x000004004d4d7810 */ /* 0x000fe20007ffe050 */
[C---:B------:R-:W-:Y:S01]  /*7e20*/  FMUL R6, R24.reuse, R6 ;  /* 0x0000000618067220 */ /* 0x040fe20000400000 */
[C---:B------:R-:W-:Y:S01]  /*7e30*/  FMUL R7, R24.reuse, R7 ;  /* 0x0000000718077220 */ /* 0x040fe20000400000 */
[C---:B------:R-:W-:Y:S01]  /*7e40*/  FFMA R4, R27.reuse, R0, R4 ;  /* 0x000000001b047223 */ /* 0x040fe20000000004 */
[C---:B------:R-:W-:Y:S01]  /*7e50*/  FMUL R8, R24.reuse, R8 ;  /* 0x0000000818087220 */ /* 0x040fe20000400000 */
[C---:B------:R-:W-:Y:S01]  /*7e60*/  FFMA R5, R27.reuse, R2, R5 ;  /* 0x000000021b057223 */ /* 0x040fe20000000005 */
[C---:B------:R-:W-:Y:S01]  /*7e70*/  FMUL R9, R24.reuse, R9 ;  /* 0x0000000918097220 */ /* 0x040fe20000400000 */
[C---:B------:R-:W-:Y:S01]  /*7e80*/  FFMA R6, R27.reuse, R3, R6 ;  /* 0x000000031b067223 */ /* 0x040fe20000000006 */
[----:B------:R-:W-:Y:S01]  /*7e90*/  F2FP.TF32.F32.PACK_B R4, R4 ;  /* 0x00000004ff04723e */ /* 0x000fe200024050ff */
[C---:B------:R-:W-:Y:S01]  /*7ea0*/  FMUL R10, R24.reuse, R10 ;  /* 0x0000000a180a7220 */ /* 0x040fe20000400000 */
[----:B------:R-:W-:Y:S01]  /*7eb0*/  F2FP.TF32.F32.PACK_B R5, R5 ;  /* 0x00000005ff05723e */ /* 0x000fe200024050ff */
[C---:B------:R-:W-:Y:S01]  /*7ec0*/  FFMA R7, R27.reuse, R20, R7 ;  /* 0x000000141b077223 */ /* 0x040fe20000000007 */
[C---:B------:R-:W-:Y:S01]  /*7ed0*/  FMUL R11, R24.reuse, R11 ;  /* 0x0000000b180b7220 */ /* 0x040fe20000400000 */
[----:B--2---:R-:W-:Y:S01]  /*7ee0*/  UPRMT UR4, UR5, 0x654, UR4 ;  /* 0x0000065405047896 */ /* 0x004fe20008000004 */
[C---:B------:R-:W-:Y:S01]  /*7ef0*/  FFMA R8, R27.reuse, R21, R8 ;  /* 0x000000151b087223 */ /* 0x040fe20000000008 */
[C---:B------:R-:W-:Y:S01]  /*7f00*/  FMUL R12, R24.reuse, R12 ;  /* 0x0000000c180c7220 */ /* 0x040fe20000400000 */
[C---:B------:R-:W-:Y:S01]  /*7f10*/  FFMA R9, R27.reuse, R26, R9 ;  /* 0x0000001a1b097223 */ /* 0x040fe20000000009 */
[C---:B------:R-:W-:Y:S01]  /*7f20*/  FMUL R13, R24.reuse, R13 ;  /* 0x0000000d180d7220 */ /* 0x040fe20000400000 */
[C---:B------:R-:W-:Y:S01]  /*7f30*/  FFMA R10, R27.reuse, R29, R10 ;  /* 0x0000001d1b0a7223 */ /* 0x040fe2000000000a */
[C---:B------:R-:W-:Y:S01]  /*7f40*/  FMUL R14, R24.reuse, R14 ;  /* 0x0000000e180e7220 */ /* 0x040fe20000400000 */
[C---:B------:R-:W-:Y:S01]  /*7f50*/  FFMA R11, R27.reuse, R28, R11 ;  /* 0x0000001c1b0b7223 */ /* 0x040fe2000000000b */
[C---:B------:R-:W-:Y:S01]  /*7f60*/  FMUL R15, R24.reuse, R15 ;  /* 0x0000000f180f7220 */ /* 0x040fe20000400000 */
[----:B------:R-:W-:Y:S01]  /*7f70*/  F2FP.TF32.F32.PACK_B R6, R6 ;  /* 0x00000006ff06723e */ /* 0x000fe200024050ff */
[C---:B------:R-:W-:Y:S01]  /*7f80*/  FFMA R12, R27.reuse, R31, R12 ;  /* 0x0000001f1b0c7223 */ /* 0x040fe2000000000c */
[----:B------:R-:W-:Y:S01]  /*7f90*/  F2FP.TF32.F32.PACK_B R7, R7 ;  /* 0x00000007ff07723e */ /* 0x000fe200024050ff */
[C---:B------:R-:W-:Y:S01]  /*7fa0*/  FMUL R16, R24.reuse, R16 ;  /* 0x0000001018107220 */ /* 0x040fe20000400000 */
[C---:B------:R-:W-:Y:S01]  /*7fb0*/  FFMA R13, R27.reuse, R30, R13 ;  /* 0x0000001e1b0d7223 */ /* 0x040fe2000000000d */
[C---:B------:R-:W-:Y:S01]  /*7fc0*/  FMUL R17, R24.reuse, R17 ;  /* 0x0000001118117220 */ /* 0x040fe20000400000 */
[C---:B------:R-:W-:Y:S01]  /*7fd0*/  FFMA R14, R27.reuse, R33, R14 ;  /* 0x000000211b0e7223 */ /* 0x040fe2000000000e */
[C---:B------:R-:W-:Y:S01]  /*7fe0*/  FMUL R18, R24.reuse, R18 ;  /* 0x0000001218127220 */ /* 0x040fe20000400000 */
[C---:B------:R-:W-:Y:S01]  /*7ff0*/  FFMA R15, R27.reuse, R32, R15 ;  /* 0x000000201b0f7223 */ /* 0x040fe2000000000f */
[----:B------:R-:W-:Y:S01]  /*8000*/  FMUL R19, R24, R19 ;  /* 0x0000001318137220 */ /* 0x000fe20000400000 */
[----:B------:R-:W-:Y:S01]  /*8010*/  F2FP.TF32.F32.PACK_B R8, R8 ;  /* 0x00000008ff08723e */ /* 0x000fe200024050ff */
[C---:B------:R-:W-:Y:S01]  /*8020*/  FFMA R16, R27.reuse, R35, R16 ;  /* 0x000000231b107223 */ /* 0x040fe20000000010 */
[----:B------:R-:W-:Y:S01]  /*8030*/  F2FP.TF32.F32.PACK_B R9, R9 ;  /* 0x00000009ff09723e */ /* 0x000fe200024050ff */
[----:B------:R-:W-:Y:S01]  /*8040*/  SYNCS.ARRIVE.TRANS64.RED.A1T0 RZ, [UR4], RZ ;  /* 0x000000ffffff79a7 */ /* 0x000fe20008100404 */
[----:B------:R1:W-:Y:S01]  /*8050*/  STSM.16.M88.4 [R80+0x400], R4 ;  /* 0x0004000450007844 */ /* 0x0003e20000000200 */
[----:B------:R-:W-:Y:S01]  /*8060*/  F2FP.TF32.F32.PACK_B R10, R10 ;  /* 0x0000000aff0a723e */ /* 0x000fe200024050ff */
[C---:B------:R-:W-:Y:S01]  /*8070*/  FFMA R17, R27.reuse, R34, R17 ;  /* 0x000000221b117223 */ /* 0x040fe20000000011 */
[----:B------:R-:W-:Y:S01]  /*8080*/  F2FP.TF32.F32.PACK_B R11, R11 ;  /* 0x0000000bff0b723e */ /* 0x000fe200024050ff */
[C---:B------:R-:W-:Y:S01]  /*8090*/  FFMA R18, R27.reuse, R37, R18 ;  /* 0x000000251b127223 */ /* 0x040fe20000000012 */
[----:B------:R-:W-:Y:S01]  /*80a0*/  FFMA R19, R27, R36, R19 ;  /* 0x000000241b137223 */ /* 0x000fe20000000013 */
[----:B------:R-:W-:Y:S01]  /*80b0*/  F2FP.TF32.F32.PACK_B R12, R12 ;  /* 0x0000000cff0c723e */ /* 0x000fe200024050ff */
[----:B------:R-:W-:Y:S01]  /*80c0*/  IMAD.IADD R78, R78, 0x1, R77 ;  /* 0x000000014e4e7824 */ /* 0x000fe200078e024d */
        /* <DEDUP_REMOVED lines=19> */
[----:B------:R-:W-:Y:S02]  /*8200*/  ULEA UR5, UR49, UR48, 0xd ;  /* 0x0000003031057291 */ /* 0x000fe4000f8e68ff */
[----:B------:R-:W-:Y:S02]  /*8210*/  UIADD3 UR41, UPT, UPT, UR52, 0x20, URZ ;  /* 0x0000002034297890 */ /* 0x000fe4000fffe0ff */
[----:B------:R-:W-:Y:S02]  /*8220*/  UIADD3 UR40, UPT, UPT, UR5, 0x400, URZ ;  /* 0x0000040005287890 */ /* 0x000fe4000fffe0ff */
[----:B--2---:R-:W-:Y:S04]  /*8230*/  UIADD3 UR4, UP0, UPT, UR6, 0x680, URZ ;  /* 0x0000068006047890 */ /* 0x004fe8000ff1e0ff */
[----:B------:R-:W-:Y:S09]  /*8240*/  UIADD3.X UR5, UPT, UPT, URZ, UR7, URZ, UP0, !UPT ;  /* 0x00000007ff057290 */ /* 0x000ff200087fe4ff */
[----:B------:R2:W-:Y:S02]  /*8250*/  UTMASTG.4D [UR40], [UR4] ;  /* 0x00000028040073b5 */ /* 0x0005e40008018000 */
[----:B--2---:R0:W-:Y:S02]  /*8260*/  UTMACMDFLUSH ;  /* 0x00000000000079b7 */ /* 0x0041e40000000000 */
.L_x_107:
[----:B------:R-:W-:Y:S05]  /*8270*/  BSYNC.RECONVERGENT B0 ;  /* 0x0000000000007941 */ /* 0x000fea0003800200 */
.L_x_106:
[----:B------:R-:W-:Y:S01]  /*8280*/  UIADD3 UR4, UPT, UPT, UR49, 0x1, URZ ;  /* 0x0000000131047890 */ /* 0x000fe2000fffe0ff */
[----:B------:R-:W-:Y:S03]  /*8290*/  BSSY.RECONVERGENT B0, `(.L_x_108) ;  /* 0x0000008000007945 */ /* 0x000fe60003800200 */
[----:B------:R-:W-:Y:S04]  /*82a0*/  UISETP.NE.AND UP0, UPT, UR4, 0x3, UPT ;  /* 0x000000030400788c */ /* 0x000fe8000bf05270 */
[----:B------:R-:W-:Y:S02]  /*82b0*/  UISETP.EQ.XOR UP1, UPT, UR50, 0x3, !UP0 ;  /* 0x000000033200788c */ /* 0x000fe4000c722a70 */
[----:B------:R-:W-:Y:S04]  /*82c0*/  USEL UR51, UR4, URZ, UP0 ;  /* 0x000000ff04337287 */ /* 0x000fe80008000000 */
[----:B------:R-:W-:Y:S01]  /*82d0*/  PLOP3.LUT P0, PT, PT, PT, UP1, 0x80, 0x8 ;  /* 0x000000000008781c */ /* 0x000fe20003f0f018 */
[----:B------:R-:W-:Y:S01]  /*82e0*/  @!UPT UIADD3 URZ, UPT, UPT, URZ, URZ, URZ ;  /* 0x000000fffffff290 */ /* 0x000fe2000fffe0ff */
[----:B------:R-:W-:Y:S11]  /*82f0*/  @P1 BRA `(.L_x_109) ;  /* 0x0000000000041947 */ /* 0x000ff60003800000 */
[----:B------:R-:W-:Y:S04]  /*8300*/  DEPBAR.LE SB0, 0x1 ;  /* 0x000080400000791a */ /* 0x000fe80000000000 */
.L_x_109:
[----:B------:R-:W-:Y:S05]  /*8310*/  BSYNC.RECONVERGENT B0 ;  /* 0x0000000000007941 */ /* 0x000fea0003800200 */
.L_x_108:
[----:B------:R-:W-:Y:S01]  /*8320*/  BAR.SYNC.DEFER_BLOCKING 0x1, 0x80 ;  /* 0x0042000000007b1d */ /* 0x000fe20000010000 */
[----:B------:R-:W-:Y:S01]  /*8330*/  SEL R3, RZ, 0x1, !P0 ;  /* 0x00000001ff037807 */ /* 0x000fe20004000000 */
[----:B------:R-:W-:Y:S01]  /*8340*/  UISETP.NE.AND UP0, UPT, UR54, -0x2, UPT ;  /* 0xfffffffe3600788c */ /* 0x000fe2000bf05270 */
[----:B------:R-:W-:Y:S02]  /*8350*/  VIADD R0, R22, 0x1 ;  /* 0x0000000116007836 */ /* 0x000fe40000000000 */
[----:B------:R-:W-:Y:S06]  /*8360*/  LOP3.LUT R60, R60, R3, RZ, 0x3c, !PT ;  /* 0x000000033c3c7212 */ /* 0x000fec00078e3cff */
[----:B------:R-:W-:Y:S05]  /*8370*/  BRA.U !UP0, `(.L_x_110) ;  /* 0x00000001082c7547 */ /* 0x000fea000b800000 */
[----:B------:R-:W-:Y:S01]  /*8380*/  ISETP.NE.AND P1, PT, R76, RZ, PT ;  /* 0x000000ff4c00720c */ /* 0x000fe20003f25270 */
[----:B------:R-:W2:Y:S01]  /*8390*/  S2R R2, SR_CgaCtaId ;  /* 0x0000000000027919 */ /* 0x000ea20000008800 */
[----:B------:R-:W-:Y:S11]  /*83a0*/  IMAD.U32 R3, RZ, RZ, UR55 ;  /* 0x00000037ff037e24 */ /* 0x000ff6000f8e00ff */
[C---:B-1----:R-:W-:Y:S01]  /*83b0*/  @P1 LEA R5, R3.reuse, UR48, 0x3 ;  /* 0x0000003003051c11 */ /* 0x042fe2000f8e18ff */
[----:B------:R-:W-:Y:S04]  /*83c0*/  VIADD R3, R3, 0x1 ;  /* 0x0000000103037836 */ /* 0x000fe80000000000 */
[----:B------:R-:W-:Y:S01]  /*83d0*/  @P1 VIADD R5, R5, 0xd8 ;  /* 0x000000d805051836 */ /* 0x000fe20000000000 */
[C---:B------:R-:W-:Y:S04]  /*83e0*/  ISETP.NE.AND P0, PT, R3.reuse, 0x3, PT ;  /* 0x000000030300780c */ /* 0x040fe80003f05270 */
[----:B------:R-:W-:Y:S04]  /*83f0*/  SEL R3, R3, RZ, P0 ;  /* 0x000000ff03037207 */ /* 0x000fe80000000000 */
[----:B------:R-:W-:Y:S02]  /*8400*/  R2UR UR55, R3 ;  /* 0x00000000033772ca */ /* 0x000fe400000e0000 */
[----:B--2---:R-:W-:Y:S04]  /*8410*/  @P1 PRMT R2, R2, 0x654, R5 ;  /* 0x0000065402021816 */ /* 0x004fe80000000005 */
[----:B------:R2:W-:Y:S09]  /*8420*/  @P1 SYNCS.ARRIVE.TRANS64.RED.A1T0 RZ, [R2+URZ], RZ ;  /* 0x000000ff02ff19a7 */ /* 0x0005f200081004ff */
.L_x_110:
[----:B------:R-:W-:Y:S01]  /*8430*/  R2UR UR5, R56 ;  /* 0x00000000380572ca */ /* 0x000fe200000e0000 */
[----:B------:R-:W-:Y:S01]  /*8440*/  UISETP.NE.AND UP0, UPT, UR62, URZ, UPT ;  /* 0x000000ff3e00728c */ /* 0x000fe2000bf05270 */
[----:B------:R-:W-:Y:S01]  /*8450*/  R2UR UR4, R57 ;  /* 0x00000000390472ca */ /* 0x000fe200000e0000 */
[----:B-1----:R-:W-:Y:S01]  /*8460*/  IMAD.MOV.U32 R17, RZ, RZ, R72 ;  /* 0x000000ffff117224 */ /* 0x002fe200078e0048 */
[----:B------:R-:W-:Y:S01]  /*8470*/  ISETP.NE.AND P0, PT, R0, 0x2, PT ;  /* 0x000000020000780c */ /* 0x000fe20003f05270 */
[----:B------:R-:W-:Y:S01]  /*8480*/  UIADD3 UR54, UPT, UPT, UR54, 0x2, URZ ;  /* 0x0000000236367890 */ /* 0x000fe2000fffe0ff */
[----:B------:R-:W-:Y:S02]  /*8490*/  LOP3.LUT R58, R58, 0x1, RZ, 0x3c, !PT ;  /* 0x000000013a3a7812 */ /* 0x000fe400078e3cff */
[----:B--2---:R-:W-:Y:S02]  /*84a0*/  SEL R2, RZ, 0x1, P0 ;  /* 0x00000001ff027807 */ /* 0x004fe40000000000 */
[----:B------:R-:W-:Y:S02]  /*84b0*/  SEL R22, R0, RZ, P0 ;  /* 0x000000ff00167207 */ /* 0x000fe40000000000 */
[----:B------:R-:W-:Y:S01]  /*84c0*/  LOP3.LUT R59, R59, R2, RZ, 0x3c, !PT ;  /* 0x000000023b3b7212 */ /* 0x000fe200078e3cff */
[----:B------:R-:W-:Y:S02]  /*84d0*/  UIADD3 UR23, UPT, UPT, UR36, UR5, URZ ;  /* 0x0000000524177290 */ /* 0x000fe4000fffe0ff */
[----:B------:R-:W-:Y:S01]  /*84e0*/  UIADD3 UR28, UPT, UPT, UR37, UR4, URZ ;  /* 0x00000004251c7290 */ /* 0x000fe2000fffe0ff */
[----:B------:R-:W-:Y:S11]  /*84f0*/  BRA.U UP0, `(.L_x_111) ;  /* 0xffffffd500f47547 */ /* 0x000ff6000b83ffff */
[----:B------:R-:W-:-:S13]  /*8500*/  ISETP.NE.AND P1, PT, R71, RZ, PT ;  /* 0x000000ff4700720c */ /* 0x000fda0003f25270 */
[----:B------:R-:W-:Y:S05]  /*8510*/  @!P1 BRA `(.L_x_112) ;  /* 0x0000000000489947 */ /* 0x000fea0003800000 */
[----:B------:R-:W1:Y:S02]  /*8520*/  LDCU.64 UR4, c[0x0][0x890] ;  /* 0x00011200ff0477ac */ /* 0x000e640008000a00 */
[----:B-1----:R-:W-:-:S04]  /*8530*/  UISETP.NE.U32.AND UP0, UPT, UR4, URZ, UPT ;  /* 0x000000ff0400728c */ /* 0x002fc8000bf05070 */
[----:B------:R-:W-:-:S09]  /*8540*/  UISETP.NE.AND.EX UP0, UPT, UR5, URZ, UPT, UP0 ;  /* 0x000000ff0500728c */ /* 0x000fd2000bf05300 */
[----:B------:R-:W-:Y:S05]  /*8550*/  BRA.U UP0, `(.L_x_113) ;  /* 0x00000001000c7547 */ /* 0x000fea000b800000 */
[----:B------:R-:W-:-:S13]  /*8560*/  FSETP.NEU.AND P0, PT, R27, RZ, PT ;  /* 0x000000ff1b00720b */ /* 0x000fda0003f0d000 */
[----:B------:R-:W-:Y:S05]  /*8570*/  @!P0 EXIT ;  /* 0x000000000000894d */ /* 0x000fea0003800000 */
[----:B------:R-:W-:Y:S05]  /*8580*/  BRA `(.L_x_112) ;  /* 0x00000000002c7947 */ /* 0x000fea0003800000 */
.L_x_113:
[----:B------:R-:W-:Y:S01]  /*8590*/  ISETP.NE.AND P0, PT, R75, RZ, PT ;  /* 0x000000ff4b00720c */ /* 0x000fe20003f05270 */
[----:B------:R-:W-:-:S12]  /*85a0*/  BSSY.RECONVERGENT B0, `(.L_x_112) ;  /* 0x0000009000007945 */ /* 0x000fd80003800200 */
[----:B------:R-:W-:Y:S05]  /*85b0*/  @P0 BRA `(.L_x_114) ;  /* 0x0000000000140947 */ /* 0x000fea0003800000 */
[----:B------:R-:W1:Y:S02]  /*85c0*/  LDCU.64 UR4, c[0x0][0x888] ;  /* 0x00011100ff0477ac */ /* 0x000e640008000a00 */
[----:B-1----:R-:W-:-:S04]  /*85d0*/  ISETP.NE.U32.AND P0, PT, RZ, UR4, PT ;  /* 0x00000004ff007c0c */ /* 0x002fc8000bf05070 */
[----:B------:R-:W-:-:S13]  /*85e0*/  ISETP.NE.AND.EX P0, PT, RZ, UR5, PT, P0 ;  /* 0x00000005ff007c0c */ /* 0x000fda000bf05300 */
[----:B------:R-:W-:Y:S05]  /*85f0*/  @!P0 EXIT ;  /* 0x000000000000894d */ /* 0x000fea0003800000 */
[----:B------:R-:W-:Y:S05]  /*8600*/  BRA `(.L_x_115) ;  /* 0x0000000000087947 */ /* 0x000fea0003800000 */
.L_x_114:
[----:B------:R-:W-:-:S13]  /*8610*/  FSETP.NEU.AND P0, PT, R27, RZ, PT ;  /* 0x000000ff1b00720b */ /* 0x000fda0003f0d000 */
[----:B------:R-:W-:Y:S05]  /*8620*/  @!P0 EXIT ;  /* 0x000000000000894d */ /* 0x000fea0003800000 */
.L_x_115:
[----:B------:R-:W-:Y:S05]  /*8630*/  BSYNC.RECONVERGENT B0 ;  /* 0x0000000000007941 */ /* 0x000fea0003800200 */
.L_x_112:
[----:B------:R-:W1:Y:S01]  /*8640*/  S2UR UR5, SR_CgaCtaId ;  /* 0x00000000000579c3 */ /* 0x000e620000008800 */
[----:B------:R-:W-:Y:S01]  /*8650*/  ULEA UR4, UR55, UR48, 0x3 ;  /* 0x0000003037047291 */ /* 0x000fe2000f8e18ff */
[----:B------:R-:W-:-:S04]  /*8660*/  DEPBAR.LE SB0, 0x0 ;  /* 0x000080000000791a */ /* 0x000fc80000000000 */
[----:B------:R-:W-:-:S04]  /*8670*/  UIADD3 UR4, UPT, UPT, UR4, 0xd8, URZ ;  /* 0x000000d804047890 */ /* 0x000fc8000fffe0ff */
[----:B-1----:R-:W-:-:S09]  /*8680*/  UPRMT UR4, UR5, 0x654, UR4 ;  /* 0x0000065405047896 */ /* 0x002fd20008000004 */
[----:B------:R-:W-:Y:S01]  /*8690*/  SYNCS.ARRIVE.TRANS64.RED.A1T0 RZ, [UR4], RZ ;  /* 0x000000ffffff79a7 */ /* 0x000fe20008100404 */
[----:B------:R-:W-:Y:S05]  /*86a0*/  EXIT ;  /* 0x000000000000794d */ /* 0x000fea0003800000 */
.L_x_20:
[----:B------:R-:W-:Y:S07]  /*86b0*/  MOV R0, UR41 ;  /* 0x0000002900007c02 */ /* 0x000fee0008000f00 */
.L_x_116:
[----:B-1----:R1:W2:Y:S02]  /*86c0*/  SYNCS.PHASECHK.TRANS64.TRYWAIT P0, [R0+URZ+0x60], R5 ;  /* 0x00006005000075a7 */ /* 0x0022a400080011ff */
[----:B--2---:R-:W-:Y:S05]  /*86d0*/  @!P0 NANOSLEEP.SYNCS 0x989680 ;  /* 0x009896800000895d */ /* 0x004fea0003900000 */
[----:B------:R-:W2:Y:S02]  /*86e0*/  @!P0 SYNCS.PHASECHK.TRANS64 P0, [R0+URZ+0x60], R5 ;  /* 0x00006005000085a7 */ /* 0x000ea400080010ff */
[----:B--2---:R-:W-:Y:S05]  /*86f0*/  @!P0 BRA `(.L_x_116) ;  /* 0xfffffffc00f08947 */ /* 0x004fea000383ffff */
[----:B------:R-:W-:Y:S05]  /*8700*/  BRA `(.L_x_19) ;  /* 0xffffff9400407947 */ /* 0x000fea000383ffff */
.L_x_26:
[----:B------:R-:W-:Y:S07]  /*8710*/  MOV R0, UR29 ;  /* 0x0000001d00007c02 */ /* 0x000fee0008000f00 */
.L_x_117:
[----:B-1----:R1:W2:Y:S02]  /*8720*/  SYNCS.PHASECHK.TRANS64.TRYWAIT P0, [R0+URZ+0x60], R5 ;  /* 0x00006005000075a7 */ /* 0x0022a400080011ff */
[----:B--2---:R-:W-:Y:S05]  /*8730*/  @!P0 NANOSLEEP.SYNCS 0x989680 ;  /* 0x009896800000895d */ /* 0x004fea0003900000 */
[----:B------:R-:W2:Y:S02]  /*8740*/  @!P0 SYNCS.PHASECHK.TRANS64 P0, [R0+URZ+0x60], R5 ;  /* 0x00006005000085a7 */ /* 0x000ea400080010ff */
[----:B--2---:R-:W-:Y:S05]  /*8750*/  @!P0 BRA `(.L_x_117) ;  /* 0xfffffffc00f08947 */ /* 0x004fea000383ffff */
[----:B------:R-:W-:Y:S05]  /*8760*/  BRA `(.L_x_25) ;  /* 0xffffff98008c7947 */ /* 0x000fea000383ffff */
.L_x_30:
[----:B------:R-:W-:-:S07]  /*8770*/  MOV R0, UR38 ;  /* 0x0000002600007c02 */ /* 0x000fce0008000f00 */
.L_x_118:
[----:B-1----:R1:W2:Y:S02]  /*8780*/  SYNCS.PHASECHK.TRANS64.TRYWAIT P0, [R0+URZ+0x100], R3 ;  /* 0x00010003000075a7 */ /* 0x0022a400080011ff */
[----:B--2---:R-:W-:Y:S05]  /*8790*/  @!P0 NANOSLEEP.SYNCS 0x989680 ;  /* 0x009896800000895d */ /* 0x004fea0003900000 */
[----:B------:R-:W2:Y:S02]  /*87a0*/  @!P0 SYNCS.PHASECHK.TRANS64 P0, [R0+URZ+0x100], R3 ;  /* 0x00010003000085a7 */ /* 0x000ea400080010ff */
[----:B--2---:R-:W-:Y:S05]  /*87b0*/  @!P0 BRA `(.L_x_118) ;  /* 0xfffffffc00f08947 */ /* 0x004fea000383ffff */
[----:B------:R-:W-:Y:S05]  /*87c0*/  BRA `(.L_x_119) ;  /* 0xffffff9c00747947 */ /* 0x000fea000383ffff */
.L_x_34:
[----:B------:R-:W-:-:S07]  /*87d0*/  MOV R0, UR4 ;  /* 0x0000000400007c02 */ /* 0x000fce0008000f00 */
.L_x_120:
[----:B-1----:R1:W2:Y:S02]  /*87e0*/  SYNCS.PHASECHK.TRANS64.TRYWAIT P0, [R0+URZ], R3 ;  /* 0x00000003000075a7 */ /* 0x0022a400080011ff */
[----:B--2---:R-:W-:Y:S05]  /*87f0*/  @!P0 NANOSLEEP.SYNCS 0x989680 ;  /* 0x009896800000895d */ /* 0x004fea0003900000 */
[----:B------:R-:W2:Y:S02]  /*8800*/  @!P0 SYNCS.PHASECHK.TRANS64 P0, [R0+URZ], R3 ;  /* 0x00000003000085a7 */ /* 0x000ea400080010ff */
[----:B--2---:R-:W-:Y:S05]  /*8810*/  @!P0 BRA `(.L_x_120) ;  /* 0xfffffffc00f08947 */ /* 0x004fea000383ffff */
[----:B------:R-:W-:Y:S05]  /*8820*/  BRA `(.L_x_121) ;  /* 0xffffffa400087947 */ /* 0x000fea000383ffff */
.L_x_35:
[----:B------:R-:W-:-:S07]  /*8830*/  MOV R0, UR5 ;  /* 0x0000000500007c02 */ /* 0x000fce0008000f00 */
.L_x_122:
[----:B-1----:R1:W2:Y:S02]  /*8840*/  SYNCS.PHASECHK.TRANS64.TRYWAIT P0, [R0+URZ], R3 ;  /* 0x00000003000075a7 */ /* 0x0022a400080011ff */
[----:B--2---:R-:W-:Y:S05]  /*8850*/  @!P0 NANOSLEEP.SYNCS 0x989680 ;  /* 0x009896800000895d */ /* 0x004fea0003900000 */
[----:B------:R-:W2:Y:S02]  /*8860*/  @!P0 SYNCS.PHASECHK.TRANS64 P0, [R0+URZ], R3 ;  /* 0x00000003000085a7 */ /* 0x000ea400080010ff */
[----:B--2---:R-:W-:Y:S05]  /*8870*/  @!P0 BRA `(.L_x_122) ;  /* 0xfffffffc00f08947 */ /* 0x004fea000383ffff */
[----:B------:R-:W-:Y:S05]  /*8880*/  BRA `(.L_x_123) ;  /* 0xffffffa400187947 */ /* 0x000fea000383ffff */
.L_x_36:
[----:B------:R-:W-:-:S07]  /*8890*/  MOV R0, UR5 ;  /* 0x0000000500007c02 */ /* 0x000fce0008000f00 */
.L_x_124:
[----:B-1----:R1:W2:Y:S02]  /*88a0*/  SYNCS.PHASECHK.TRANS64.TRYWAIT P0, [R0+URZ], R3 ;  /* 0x00000003000075a7 */ /* 0x0022a400080011ff */
[----:B--2---:R-:W-:Y:S05]  /*88b0*/  @!P0 NANOSLEEP.SYNCS 0x989680 ;  /* 0x009896800000895d */ /* 0x004fea0003900000 */
[----:B------:R-:W2:Y:S02]  /*88c0*/  @!P0 SYNCS.PHASECHK.TRANS64 P0, [R0+URZ], R3 ;  /* 0x00000003000085a7 */ /* 0x000ea400080010ff */
[----:B--2---:R-:W-:Y:S05]  /*88d0*/  @!P0 BRA `(.L_x_124) ;  /* 0xfffffffc00f08947 */ /* 0x004fea000383ffff */
[----:B------:R-:W-:Y:S05]  /*88e0*/  BRA `(.L_x_125) ;  /* 0xffffffa400287947 */ /* 0x000fea000383ffff */
.L_x_37:
[----:B------:R-:W-:-:S07]  /*88f0*/  MOV R0, UR5 ;  /* 0x0000000500007c02 */ /* 0x000fce0008000f00 */
.L_x_126:
[----:B-1----:R1:W2:Y:S02]  /*8900*/  SYNCS.PHASECHK.TRANS64.TRYWAIT P0, [R0+URZ], R3 ;  /* 0x00000003000075a7 */ /* 0x0022a400080011ff */
[----:B--2---:R-:W-:Y:S05]  /*8910*/  @!P0 NANOSLEEP.SYNCS 0x989680 ;  /* 0x009896800000895d */ /* 0x004fea0003900000 */
[----:B------:R-:W2:Y:S02]  /*8920*/  @!P0 SYNCS.PHASECHK.TRANS64 P0, [R0+URZ], R3 ;  /* 0x00000003000085a7 */ /* 0x000ea400080010ff */
[----:B--2---:R-:W-:Y:S05]  /*8930*/  @!P0 BRA `(.L_x_126) ;  /* 0xfffffffc00f08947 */ /* 0x004fea000383ffff */
[----:B------:R-:W-:Y:S05]  /*8940*/  BRA `(.L_x_127) ;  /* 0xffffffa400387947 */ /* 0x000fea000383ffff */
.L_x_38:
[----:B------:R-:W-:-:S07]  /*8950*/  MOV R0, UR5 ;  /* 0x0000000500007c02 */ /* 0x000fce0008000f00 */
.L_x_128:
[----:B-1----:R1:W2:Y:S02]  /*8960*/  SYNCS.PHASECHK.TRANS64.TRYWAIT P0, [R0+URZ], R3 ;  /* 0x00000003000075a7 */ /* 0x0022a400080011ff */
[----:B--2---:R-:W-:Y:S05]  /*8970*/  @!P0 NANOSLEEP.SYNCS 0x989680 ;  /* 0x009896800000895d */ /* 0x004fea0003900000 */
[----:B------:R-:W2:Y:S02]  /*8980*/  @!P0 SYNCS.PHASECHK.TRANS64 P0, [R0+URZ], R3 ;  /* 0x00000003000085a7 */ /* 0x000ea400080010ff */
[----:B--2---:R-:W-:Y:S05]  /*8990*/  @!P0 BRA `(.L_x_128) ;  /* 0xfffffffc00f08947 */ /* 0x004fea000383ffff */
[----:B------:R-:W-:Y:S05]  /*89a0*/  BRA `(.L_x_129) ;  /* 0xffffffa400487947 */ /* 0x000fea000383ffff */
.L_x_39:
[----:B------:R-:W-:-:S07]  /*89b0*/  MOV R0, UR5 ;  /* 0x0000000500007c02 */ /* 0x000fce0008000f00 */
.L_x_130:
[----:B-1----:R1:W2:Y:S02]  /*89c0*/  SYNCS.PHASECHK.TRANS64.TRYWAIT P0, [R0+URZ], R3 ;  /* 0x00000003000075a7 */ /* 0x0022a400080011ff */
[----:B--2---:R-:W-:Y:S05]  /*89d0*/  @!P0 NANOSLEEP.SYNCS 0x989680 ;  /* 0x009896800000895d */ /* 0x004fea0003900000 */
[----:B------:R-:W2:Y:S02]  /*89e0*/  @!P0 SYNCS.PHASECHK.TRANS64 P0, [R0+URZ], R3 ;  /* 0x00000003000085a7 */ /* 0x000ea400080010ff */
[----:B--2---:R-:W-:Y:S05]  /*89f0*/  @!P0 BRA `(.L_x_130) ;  /* 0xfffffffc00f08947 */ /* 0x004fea000383ffff */
[----:B------:R-:W-:Y:S05]  /*8a00*/  BRA `(.L_x_131) ;  /* 0xffffffa400587947 */ /* 0x000fea000383ffff */
.L_x_40:
[----:B------:R-:W-:-:S07]  /*8a10*/  MOV R0, UR5 ;  /* 0x0000000500007c02 */ /* 0x000fce0008000f00 */
.L_x_132:
[----:B-1----:R1:W2:Y:S02]  /*8a20*/  SYNCS.PHASECHK.TRANS64.TRYWAIT P0, [R0+URZ], R3 ;  /* 0x00000003000075a7 */ /* 0x0022a400080011ff */
[----:B--2---:R-:W-:Y:S05]  /*8a30*/  @!P0 NANOSLEEP.SYNCS 0x989680 ;  /* 0x009896800000895d */ /* 0x004fea0003900000 */
[----:B------:R-:W2:Y:S02]  /*8a40*/  @!P0 SYNCS.PHASECHK.TRANS64 P0, [R0+URZ], R3 ;  /* 0x00000003000085a7 */ /* 0x000ea400080010ff */
[----:B--2---:R-:W-:Y:S05]  /*8a50*/  @!P0 BRA `(.L_x_132) ;  /* 0xfffffffc00f08947 */ /* 0x004fea000383ffff */
[----:B------:R-:W-:Y:S05]  /*8a60*/  BRA `(.L_x_133) ;  /* 0xffffffa400687947 */ /* 0x000fea000383ffff */
.L_x_41:
[----:B------:R-:W-:-:S07]  /*8a70*/  MOV R0, UR5 ;  /* 0x0000000500007c02 */ /* 0x000fce0008000f00 */
.L_x_134:
[----:B-1----:R1:W2:Y:S02]  /*8a80*/  SYNCS.PHASECHK.TRANS64.TRYWAIT P0, [R0+URZ], R3 ;  /* 0x00000003000075a7 */ /* 0x0022a400080011ff */
[----:B--2---:R-:W-:Y:S05]  /*8a90*/  @!P0 NANOSLEEP.SYNCS 0x989680 ;  /* 0x009896800000895d */ /* 0x004fea0003900000 */
[----:B------:R-:W2:Y:S02]  /*8aa0*/  @!P0 SYNCS.PHASECHK.TRANS64 P0, [R0+URZ], R3 ;  /* 0x00000003000085a7 */ /* 0x000ea400080010ff */
[----:B--2---:R-:W-:Y:S05]  /*8ab0*/  @!P0 BRA `(.L_x_134) ;  /* 0xfffffffc00f08947 */ /* 0x004fea000383ffff */
[----:B------:R-:W-:Y:S05]  /*8ac0*/  BRA `(.L_x_135) ;  /* 0xffffffa400787947 */ /* 0x000fea000383ffff */
.L_x_42:
[----:B------:R-:W-:-:S07]  /*8ad0*/  MOV R0, UR5 ;  /* 0x0000000500007c02 */ /* 0x000fce0008000f00 */
.L_x_136:
[----:B-1----:R1:W2:Y:S02]  /*8ae0*/  SYNCS.PHASECHK.TRANS64.TRYWAIT P0, [R0+URZ], R3 ;  /* 0x00000003000075a7 */ /* 0x0022a400080011ff */
[----:B--2---:R-:W-:Y:S05]  /*8af0*/  @!P0 NANOSLEEP.SYNCS 0x989680 ;  /* 0x009896800000895d */ /* 0x004fea0003900000 */
[----:B------:R-:W2:Y:S02]  /*8b00*/  @!P0 SYNCS.PHASECHK.TRANS64 P0, [R0+URZ], R3 ;  /* 0x00000003000085a7 */ /* 0x000ea400080010ff */
[----:B--2---:R-:W-:Y:S05]  /*8b10*/  @!P0 BRA `(.L_x_136) ;  /* 0xfffffffc00f08947 */ /* 0x004fea000383ffff */
[----:B------:R-:W-:Y:S05]  /*8b20*/  BRA `(.L_x_137) ;  /* 0xffffffa400887947 */ /* 0x000fea000383ffff */
.L_x_43:
[----:B------:R-:W-:-:S07]  /*8b30*/  MOV R0, UR5 ;  /* 0x0000000500007c02 */ /* 0x000fce0008000f00 */
.L_x_138:
[----:B-1----:R1:W2:Y:S02]  /*8b40*/  SYNCS.PHASECHK.TRANS64.TRYWAIT P0, [R0+URZ], R3 ;  /* 0x00000003000075a7 */ /* 0x0022a400080011ff */
[----:B--2---:R-:W-:Y:S05]  /*8b50*/  @!P0 NANOSLEEP.SYNCS 0x989680 ;  /* 0x009896800000895d */ /* 0x004fea0003900000 */
[----:B------:R-:W2:Y:S02]  /*8b60*/  @!P0 SYNCS.PHASECHK.TRANS64 P0, [R0+URZ], R3 ;  /* 0x00000003000085a7 */ /* 0x000ea400080010ff */
[----:B--2---:R-:W-:Y:S05]  /*8b70*/  @!P0 BRA `(.L_x_138) ;  /* 0xfffffffc00f08947 */ /* 0x004fea000383ffff */
[----:B------:R-:W-:Y:S05]  /*8b80*/  BRA `(.L_x_139) ;  /* 0xffffffa400987947 */ /* 0x000fea000383ffff */
.L_x_44:
[----:B------:R-:W-:-:S07]  /*8b90*/  MOV R0, UR5 ;  /* 0x0000000500007c02 */ /* 0x000fce0008000f00 */
.L_x_140:
[----:B-1----:R1:W2:Y:S02]  /*8ba0*/  SYNCS.PHASECHK.TRANS64.TRYWAIT P0, [R0+URZ], R3 ;  /* 0x00000003000075a7 */ /* 0x0022a400080011ff */
[----:B--2---:R-:W-:Y:S05]  /*8bb0*/  @!P0 NANOSLEEP.SYNCS 0x989680 ;  /* 0x009896800000895d */ /* 0x004fea0003900000 */
[----:B------:R-:W2:Y:S02]  /*8bc0*/  @!P0 SYNCS.PHASECHK.TRANS64 P0, [R0+URZ], R3 ;  /* 0x00000003000085a7 */ /* 0x000ea400080010ff */
[----:B--2---:R-:W-:Y:S05]  /*8bd0*/  @!P0 BRA `(.L_x_140) ;  /* 0xfffffffc00f08947 */ /* 0x004fea000383ffff */
[----:B------:R-:W-:Y:S05]  /*8be0*/  BRA `(.L_x_141) ;  /* 0xffffffa400a87947 */ /* 0x000fea000383ffff */
.L_x_47:
[----:B------:R-:W-:-:S07]  /*8bf0*/  MOV R4, UR4 ;  /* 0x0000000400047c02 */ /* 0x000fce0008000f00 */
.L_x_142:
[----:B--2---:R2:W3:Y:S02]  /*8c00*/  SYNCS.PHASECHK.TRANS64.TRYWAIT P1, [R4+URZ+0x108], R7 ;  /* 0x00010807040075a7 */ /* 0x0044e400080211ff */
[----:B---3--:R-:W-:Y:S05]  /*8c10*/  @!P1 NANOSLEEP.SYNCS 0x989680 ;  /* 0x009896800000995d */ /* 0x008fea0003900000 */
[----:B------:R-:W3:Y:S02]  /*8c20*/  @!P1 SYNCS.PHASECHK.TRANS64 P1, [R4+URZ+0x108], R7 ;  /* 0x00010807040095a7 */ /* 0x000ee400080210ff */
[----:B---3--:R-:W-:Y:S05]  /*8c30*/  @!P1 BRA `(.L_x_142) ;  /* 0xfffffffc00f09947 */ /* 0x008fea000383ffff */
[----:B------:R-:W-:Y:S05]  /*8c40*/  BRA `(.L_x_143) ;  /* 0xffffffa800187947 */ /* 0x000fea000383ffff */
.L_x_48:
[----:B--2---:R-:W-:-:S07]  /*8c50*/  MOV R4, UR4 ;  /* 0x0000000400047c02 */ /* 0x004fce0008000f00 */
.L_x_144:
[----:B--2---:R2:W3:Y:S02]  /*8c60*/  SYNCS.PHASECHK.TRANS64.TRYWAIT P1, [R4+URZ+0x100], R5 ;  /* 0x00010005040075a7 */ /* 0x0044e400080211ff */
[----:B---3--:R-:W-:Y:S05]  /*8c70*/  @!P1 NANOSLEEP.SYNCS 0x989680 ;  /* 0x009896800000995d */ /* 0x008fea0003900000 */
[----:B------:R-:W3:Y:S02]  /*8c80*/  @!P1 SYNCS.PHASECHK.TRANS64 P1, [R4+URZ+0x100], R5 ;  /* 0x00010005040095a7 */ /* 0x000ee400080210ff */
[----:B---3--:R-:W-:Y:S05]  /*8c90*/  @!P1 BRA `(.L_x_144) ;  /* 0xfffffffc00f09947 */ /* 0x008fea000383ffff */
[----:B------:R-:W-:Y:S05]  /*8ca0*/  BRA `(.L_x_145) ;  /* 0xffffffa800207947 */ /* 0x000fea000383ffff */
.L_x_56:
[----:B------:R-:W-:-:S07]  /*8cb0*/  MOV R0, UR21 ;  /* 0x0000001500007c02 */ /* 0x000fce0008000f00 */
.L_x_146:
[----:B-1----:R1:W2:Y:S02]  /*8cc0*/  SYNCS.PHASECHK.TRANS64.TRYWAIT P0, [R0+URZ+0x100], R5 ;  /* 0x00010005000075a7 */ /* 0x0022a400080011ff */
[----:B--2---:R-:W-:Y:S05]  /*8cd0*/  @!P0 NANOSLEEP.SYNCS 0x989680 ;  /* 0x009896800000895d */ /* 0x004fea0003900000 */
[----:B------:R-:W2:Y:S02]  /*8ce0*/  @!P0 SYNCS.PHASECHK.TRANS64 P0, [R0+URZ+0x100], R5 ;  /* 0x00010005000085a7 */ /* 0x000ea400080010ff */
[----:B--2---:R-:W-:Y:S05]  /*8cf0*/  @!P0 BRA `(.L_x_146) ;  /* 0xfffffffc00f08947 */ /* 0x004fea000383ffff */
[----:B------:R-:W-:Y:S05]  /*8d00*/  BRA `(.L_x_147) ;  /* 0xffffffac00a87947 */ /* 0x000fea000383ffff */
.L_x_57:
[----:B------:R-:W-:-:S07]  /*8d10*/  MOV R5, UR25 ;  /* 0x0000001900057c02 */ /* 0x000fce0008000f00 */
.L_x_148:
[----:B-1----:R1:W2:Y:S02]  /*8d20*/  SYNCS.PHASECHK.TRANS64.TRYWAIT P0, [R5+URZ+0x120], R0 ;  /* 0x00012000050075a7 */ /* 0x0022a400080011ff */
[----:B--2---:R-:W-:Y:S05]  /*8d30*/  @!P0 NANOSLEEP.SYNCS 0x989680 ;  /* 0x009896800000895d */ /* 0x004fea0003900000 */
[----:B------:R-:W2:Y:S02]  /*8d40*/  @!P0 SYNCS.PHASECHK.TRANS64 P0, [R5+URZ+0x120], R0 ;  /* 0x00012000050085a7 */ /* 0x000ea400080010ff */
[----:B--2---:R-:W-:Y:S05]  /*8d50*/  @!P0 BRA `(.L_x_148) ;  /* 0xfffffffc00f08947 */ /* 0x004fea000383ffff */
[----:B------:R-:W-:Y:S05]  /*8d60*/  BRA `(.L_x_149) ;  /* 0xffffffac00c47947 */ /* 0x000fea000383ffff */
.L_x_60:
[----:B-1----:R-:W-:Y:S07]  /*8d70*/  MOV R0, UR17 ;  /* 0x0000001100007c02 */ /* 0x002fee0008000f00 */
.L_x_150:
[----:B-1----:R1:W2:Y:S02]  /*8d80*/  SYNCS.PHASECHK.TRANS64.TRYWAIT P0, [R0+URZ], R5 ;  /* 0x00000005000075a7 */ /* 0x0022a400080011ff */
[----:B--2---:R-:W-:Y:S05]  /*8d90*/  @!P0 NANOSLEEP.SYNCS 0x989680 ;  /* 0x009896800000895d */ /* 0x004fea0003900000 */
[----:B------:R-:W2:Y:S02]  /*8da0*/  @!P0 SYNCS.PHASECHK.TRANS64 P0, [R0+URZ], R5 ;  /* 0x00000005000085a7 */ /* 0x000ea400080010ff */
[----:B--2---:R-:W-:Y:S05]  /*8db0*/  @!P0 BRA `(.L_x_150) ;  /* 0xfffffffc00f08947 */ /* 0x004fea000383ffff */
[----:B------:R-:W-:Y:S05]  /*8dc0*/  BRA `(.L_x_59) ;  /* 0xffffffac00f47947 */ /* 0x000fea000383ffff */
.L_x_63:
[----:B------:R-:W-:-:S07]  /*8dd0*/  MOV R0, UR4 ;  /* 0x0000000400007c02 */ /* 0x000fce0008000f00 */
.L_x_151:
[----:B-1----:R1:W3:Y:S02]  /*8de0*/  SYNCS.PHASECHK.TRANS64.TRYWAIT P0, [R0+URZ], R3 ;  /* 0x00000003000075a7 */ /* 0x0022e400080011ff */
[----:B---3--:R-:W-:Y:S05]  /*8df0*/  @!P0 NANOSLEEP.SYNCS 0x989680 ;  /* 0x009896800000895d */ /* 0x008fea0003900000 */
[----:B------:R-:W3:Y:S02]  /*8e00*/  @!P0 SYNCS.PHASECHK.TRANS64 P0, [R0+URZ], R3 ;  /* 0x00000003000085a7 */ /* 0x000ee400080010ff */
[----:B---3--:R-:W-:Y:S05]  /*8e10*/  @!P0 BRA `(.L_x_151) ;  /* 0xfffffffc00f08947 */ /* 0x008fea000383ffff */
[----:B------:R-:W-:Y:S05]  /*8e20*/  BRA `(.L_x_152) ;  /* 0xffffffb000e47947 */ /* 0x000fea000383ffff */
.L_x_64:
[----:B------:R-:W-:-:S07]  /*8e30*/  MOV R0, UR4 ;  /* 0x0000000400007c02 */ /* 0x000fce0008000f00 */
.L_x_153:
[----:B-1----:R1:W2:Y:S02]  /*8e40*/  SYNCS.PHASECHK.TRANS64.TRYWAIT P0, [R0+URZ], R3 ;  /* 0x00000003000075a7 */ /* 0x0022a400080011ff */
[----:B--2---:R-:W-:Y:S05]  /*8e50*/  @!P0 NANOSLEEP.SYNCS 0x989680 ;  /* 0x009896800000895d */ /* 0x004fea0003900000 */
[----:B------:R-:W2:Y:S02]  /*8e60*/  @!P0 SYNCS.PHASECHK.TRANS64 P0, [R0+URZ], R3 ;  /* 0x00000003000085a7 */ /* 0x000ea400080010ff */
[----:B--2---:R-:W-:Y:S05]  /*8e70*/  @!P0 BRA `(.L_x_153) ;  /* 0xfffffffc00f08947 */ /* 0x004fea000383ffff */
[----:B------:R-:W-:Y:S05]  /*8e80*/  BRA `(.L_x_154) ;  /* 0xffffffb000f07947 */ /* 0x000fea000383ffff */
.L_x_69:
[----:B------:R-:W-:Y:S07]  /*8e90*/  MOV R0, UR22 ;  /* 0x0000001600007c02 */ /* 0x000fee0008000f00 */
.L_x_155:
[----:B-1----:R1:W2:Y:S02]  /*8ea0*/  SYNCS.PHASECHK.TRANS64.TRYWAIT P0, [R0+URZ+0x100], R5 ;  /* 0x00010005000075a7 */ /* 0x0022a400080011ff */
[----:B--2---:R-:W-:Y:S05]  /*8eb0*/  @!P0 NANOSLEEP.SYNCS 0x989680 ;  /* 0x009896800000895d */ /* 0x004fea0003900000 */
[----:B------:R-:W2:Y:S02]  /*8ec0*/  @!P0 SYNCS.PHASECHK.TRANS64 P0, [R0+URZ+0x100], R5 ;  /* 0x00010005000085a7 */ /* 0x000ea400080010ff */
[----:B--2---:R-:W-:Y:S05]  /*8ed0*/  @!P0 BRA `(.L_x_155) ;  /* 0xfffffffc00f08947 */ /* 0x004fea000383ffff */
[----:B------:R-:W-:Y:S05]  /*8ee0*/  BRA `(.L_x_156) ;  /* 0xffffffb800747947 */ /* 0x000fea000383ffff */
.L_x_72:
[----:B------:R-:W-:Y:S07]  /*8ef0*/  MOV R9, UR22 ;  /* 0x0000001600097c02 */ /* 0x000fee0008000f00 */
.L_x_157:
[----:B-1----:R1:W2:Y:S02]  /*8f00*/  SYNCS.PHASECHK.TRANS64.TRYWAIT P1, [R9+URZ+0xf8], R14 ;  /* 0x0000f80e090075a7 */ /* 0x0022a400080211ff */
[----:B--2---:R-:W-:Y:S05]  /*8f10*/  @!P1 NANOSLEEP.SYNCS 0x989680 ;  /* 0x009896800000995d */ /* 0x004fea0003900000 */
[----:B------:R-:W2:Y:S02]  /*8f20*/  @!P1 SYNCS.PHASECHK.TRANS64 P1, [R9+URZ+0xf8], R14 ;  /* 0x0000f80e090095a7 */ /* 0x000ea400080210ff */
[----:B--2---:R-:W-:Y:S05]  /*8f30*/  @!P1 BRA `(.L_x_157) ;  /* 0xfffffffc00f09947 */ /* 0x004fea000383ffff */
[----:B------:R-:W-:Y:S05]  /*8f40*/  BRA `(.L_x_71) ;  /* 0xffffffbc00d07947 */ /* 0x000fea000383ffff */
.L_x_75:
[----:B------:R-:W-:Y:S07]  /*8f50*/  MOV R0, UR4 ;  /* 0x0000000400007c02 */ /* 0x000fee0008000f00 */
.L_x_158:
[----:B-1----:R1:W2:Y:S02]  /*8f60*/  SYNCS.PHASECHK.TRANS64.TRYWAIT P1, [R0+URZ+0xd8], R9 ;  /* 0x0000d809000075a7 */ /* 0x0022a400080211ff */
[----:B--2---:R-:W-:Y:S05]  /*8f70*/  @!P1 NANOSLEEP.SYNCS 0x989680 ;  /* 0x009896800000995d */ /* 0x004fea0003900000 */
[----:B------:R-:W2:Y:S02]  /*8f80*/  @!P1 SYNCS.PHASECHK.TRANS64 P1, [R0+URZ+0xd8], R9 ;  /* 0x0000d809000095a7 */ /* 0x000ea400080210ff */
[----:B--2---:R-:W-:Y:S05]  /*8f90*/  @!P1 BRA `(.L_x_158) ;  /* 0xfffffffc00f09947 */ /* 0x004fea000383ffff */
[----:B------:R-:W-:Y:S05]  /*8fa0*/  BRA `(.L_x_159) ;  /* 0xffffffc000ec7947 */ /* 0x000fea000383ffff */
.L_x_76:
[----:B------:R-:W-:Y:S07]  /*8fb0*/  MOV R0, UR5 ;  /* 0x0000000500007c02 */ /* 0x000fee0008000f00 */
.L_x_160:
[----:B-1----:R1:W2:Y:S02]  /*8fc0*/  SYNCS.PHASECHK.TRANS64.TRYWAIT P0, [R0+URZ+0xd8], R11 ;  /* 0x0000d80b000075a7 */ /* 0x0022a400080011ff */
[----:B--2---:R-:W-:Y:S05]  /*8fd0*/  @!P0 NANOSLEEP.SYNCS 0x989680 ;  /* 0x009896800000895d */ /* 0x004fea0003900000 */
[----:B------:R-:W2:Y:S02]  /*8fe0*/  @!P0 SYNCS.PHASECHK.TRANS64 P0, [R0+URZ+0xd8], R11 ;  /* 0x0000d80b000085a7 */ /* 0x000ea400080010ff */
[----:B--2---:R-:W-:Y:S05]  /*8ff0*/  @!P0 BRA `(.L_x_160) ;  /* 0xfffffffc00f08947 */ /* 0x004fea000383ffff */
[----:B------:R-:W-:Y:S05]  /*9000*/  BRA `(.L_x_161) ;  /* 0xffffffc400547947 */ /* 0x000fea000383ffff */
.L_x_78:
[----:B------:R-:W-:-:S07]  /*9010*/  MOV R0, UR4 ;  /* 0x0000000400007c02 */ /* 0x000fce0008000f00 */
.L_x_162:
[----:B--2---:R2:W3:Y:S02]  /*9020*/  SYNCS.PHASECHK.TRANS64.TRYWAIT P0, [R0+URZ], R3 ;  /* 0x00000003000075a7 */ /* 0x0044e400080011ff */
[----:B---3--:R-:W-:Y:S05]  /*9030*/  @!P0 NANOSLEEP.SYNCS 0x989680 ;  /* 0x009896800000895d */ /* 0x008fea0003900000 */
[----:B------:R-:W3:Y:S02]  /*9040*/  @!P0 SYNCS.PHASECHK.TRANS64 P0, [R0+URZ], R3 ;  /* 0x00000003000085a7 */ /* 0x000ee400080010ff */
[----:B---3--:R-:W-:Y:S05]  /*9050*/  @!P0 BRA `(.L_x_162) ;  /* 0xfffffffc00f08947 */ /* 0x008fea000383ffff */
[----:B------:R-:W-:Y:S05]  /*9060*/  BRA `(.L_x_163) ;  /* 0xffffffc400d07947 */ /* 0x000fea000383ffff */
.L_x_79:
[----:B--2---:R2:W3:Y:S02]  /*9070*/  SYNCS.PHASECHK.TRANS64.TRYWAIT P0, [R2+URZ], R3 ;  /* 0x00000003020075a7 */ /* 0x0044e400080011ff */
[----:B---3--:R-:W-:Y:S05]  /*9080*/  @!P0 NANOSLEEP.SYNCS 0x989680 ;  /* 0x009896800000895d */ /* 0x008fea0003900000 */
[----:B------:R-:W3:Y:S02]  /*9090*/  @!P0 SYNCS.PHASECHK.TRANS64 P0, [R2+URZ], R3 ;  /* 0x00000003020085a7 */ /* 0x000ee400080010ff */
[----:B---3--:R-:W-:Y:S05]  /*90a0*/  @!P0 BRA `(.L_x_79) ;  /* 0xfffffffc00f08947 */ /* 0x008fea000383ffff */
[----:B------:R-:W-:Y:S05]  /*90b0*/  BRA `(.L_x_164) ;  /* 0xffffffc400fc7947 */ /* 0x000fea000383ffff */
.L_x_81:
[----:B------:R-:W-:Y:S07]  /*90c0*/  MOV R0, UR48 ;  /* 0x0000003000007c02 */ /* 0x000fee0008000f00 */
.L_x_165:
[----:B-1----:R1:W2:Y:S02]  /*90d0*/  SYNCS.PHASECHK.TRANS64.TRYWAIT P0, [R0+URZ+0x100], R3 ;  /* 0x00010003000075a7 */ /* 0x0022a400080011ff */
[----:B--2---:R-:W-:Y:S05]  /*90e0*/  @!P0 NANOSLEEP.SYNCS 0x989680 ;  /* 0x009896800000895d */ /* 0x004fea0003900000 */
[----:B------:R-:W2:Y:S02]  /*90f0*/  @!P0 SYNCS.PHASECHK.TRANS64 P0, [R0+URZ+0x100], R3 ;  /* 0x00010003000085a7 */ /* 0x000ea400080010ff */
[----:B--2---:R-:W-:Y:S05]  /*9100*/  @!P0 BRA `(.L_x_165) ;  /* 0xfffffffc00f08947 */ /* 0x004fea000383ffff */
[----:B------:R-:W-:Y:S05]  /*9110*/  BRA `(.L_x_166) ;  /* 0xffffffc800f87947 */ /* 0x000fea000383ffff */
.L_x_91:
[----:B-1----:R1:W2:Y:S02]  /*9120*/  SYNCS.PHASECHK.TRANS64.TRYWAIT P1, [R3+URZ+0xc0], R4 ;  /* 0x0000c004030075a7 */ /* 0x0022a400080211ff */
[----:B--2---:R-:W-:Y:S05]  /*9130*/  @!P1 NANOSLEEP.SYNCS 0x989680 ;  /* 0x009896800000995d */ /* 0x004fea0003900000 */
[----:B------:R-:W2:Y:S02]  /*9140*/  @!P1 SYNCS.PHASECHK.TRANS64 P1, [R3+URZ+0xc0], R4 ;  /* 0x0000c004030095a7 */ /* 0x000ea400080210ff */
[----:B--2---:R-:W-:Y:S05]  /*9150*/  @!P1 BRA `(.L_x_91) ;  /* 0xfffffffc00f09947 */ /* 0x004fea000383ffff */
[----:B------:R-:W-:Y:S05]  /*9160*/  BRA `(.L_x_90) ;  /* 0xffffffdc003c7947 */ /* 0x000fea000383ffff */
.L_x_93:
[----:B-1----:R1:W4:Y:S02]  /*9170*/  SYNCS.PHASECHK.TRANS64.TRYWAIT P0, [R79+URZ+0x110], R0 ;  /* 0x000110004f0075a7 */ /* 0x00232400080011ff */
[----:B----4-:R-:W-:Y:S05]  /*9180*/  @!P0 NANOSLEEP.SYNCS 0x989680 ;  /* 0x009896800000895d */ /* 0x010fea0003900000 */
[----:B------:R-:W4:Y:S02]  /*9190*/  @!P0 SYNCS.PHASECHK.TRANS64 P0, [R79+URZ+0x110], R0 ;  /* 0x000110004f0085a7 */ /* 0x000f2400080010ff */
[----:B----4-:R-:W-:Y:S05]  /*91a0*/  @!P0 BRA `(.L_x_93) ;  /* 0xfffffffc00f08947 */ /* 0x010fea000383ffff */
[----:B------:R-:W-:Y:S05]  /*91b0*/  BRA `(.L_x_92) ;  /* 0xffffffdc00b87947 */ /* 0x000fea000383ffff */
.L_x_104:
[----:B-1----:R1:W2:Y:S02]  /*91c0*/  SYNCS.PHASECHK.TRANS64.TRYWAIT P0, [R3+URZ+0xc0], R32 ;  /* 0x0000c020030075a7 */ /* 0x0022a400080011ff */
[----:B--2---:R-:W-:Y:S05]  /*91d0*/  @!P0 NANOSLEEP.SYNCS 0x989680 ;  /* 0x009896800000895d */ /* 0x004fea0003900000 */
[----:B------:R-:W2:Y:S02]  /*91e0*/  @!P0 SYNCS.PHASECHK.TRANS64 P0, [R3+URZ+0xc0], R32 ;  /* 0x0000c020030085a7 */ /* 0x000ea400080010ff */
[----:B--2---:R-:W-:Y:S05]  /*91f0*/  @!P0 BRA `(.L_x_104) ;  /* 0xfffffffc00f08947 */ /* 0x004fea000383ffff */
[----:B------:R-:W-:Y:S05]  /*9200*/  BRA `(.L_x_103) ;  /* 0xffffffe800087947 */ /* 0x000fea000383ffff */
        .weak           $__internal_0_$__cuda_sm10x_tcgen05_guardrail_trap_col_being_dealloced_not_returned_by_alloc
        .type           $__internal_0_$__cuda_sm10x_tcgen05_guardrail_trap_col_being_dealloced_not_returned_by_alloc,@function
        .size           $__internal_0_$__cuda_sm10x_tcgen05_guardrail_trap_col_being_dealloced_not_returned_by_alloc,($__internal_1_$__cuda_sm10x_tcgen05_guardrail_trap_phase_invalid_during_alloc - $__internal_0_$__cuda_sm10x_tcgen05_guardrail_trap_col_being_dealloced_not_returned_by_alloc)
$__internal_0_$__cuda_sm10x_tcgen05_guardrail_trap_col_being_dealloced_not_returned_by_alloc:
[----:B------:R-:W-:Y:S05]  /*9210*/  BPT.TRAP 0x1 ;  /* 0x000000040000795c */ /* 0x000fea0000300000 */
[----:B------:R-:W-:-:S04]  /*9220*/  MOV R3, 0x0 ;  /* 0x0000000000037802 */ /* 0x000fc80000000f00 */
[----:B------:R-:W-:Y:S05]  /*9230*/  RET.REL.NODEC R2 `(_ZN7cutlass13device_kernelINS_4conv6kernel13ConvUniversalINS1_16ConvProblemShapeILNS1_8OperatorE2ELi2EEENS1_10collective14CollectiveConvINS1_47MainloopSm100TmaUmmaWarpSpecializedImplicitGemmILS5_2ELi12ELi2ELi1ELi2EN4cute5tupleIJNSA_1CILi1EEESD_SD_EEEEENSB_IJNSC_ILi64EEENSB_IJSG_EEENSB_IJNSC_ILi32EEEEEEEEENS_10tfloat32_tESL_NSA_8TiledMMAINSA_8MMA_AtomIJNSA_17SM100_MMA_TF32_SSISL_SL_fLi64ELi64ELNSA_4UMMA5MajorE1ELSQ_1ELNSP_7ScaleInE0ELSR_0EEEEEENSA_6LayoutISE_NSB_IJNSC_ILi0EEESV_SV_EEEEENSB_IJNSA_10UnderscoreESY_SY_EEEEENS7_6detail27Sm100ImplicitGemmTileTraitsINSA_13SM90_TMA_LOADENSA_14ComposedLayoutINSA_7SwizzleILi2ELi5ELi2EEENSA_18smem_ptr_flag_bitsILi32EEENSU_INSB_IJSI_NSC_ILi4EEEEEENSB_IJSD_SI_EEEEEEEvEENS12_INSA_20SM90_TMA_LOAD_IM2COLES1D_vEEEENS_8epilogue10collective18CollectiveEpilogueINS1I_23Sm100TmaWarpSpecializedILi3ELi2ELi16ELb1ELb0EEEJSK_NSB_IJNSU_ISG_SD_EENSU_ISI_SD_EEEEESL_NSB_IJlNSB_IJSD_llEEESV_EEESL_S1R_NS1I_6fusion15FusionCallbacksIS1M_NS1S_17LinearCombinationISL_fSL_fLNS_15FloatRoundStyleE2EEESK_S1P_JEEENSA_5SM1004TMEM4LOAD26SM100_TMEM_LOAD_16dp128b8xES13_NS14_INS15_ILi3ELi4ELi3EEES18_NSU_INSB_IJNSC_ILi8EEESI_EEENSB_IJSI_SD_EEEEEEENSA_17SM75_U32x4_LDSM_NENSA_14SM90_TMA_STOREES27_NSA_17SM90_U32x4_STSM_NENSA_39AutoVectorizingCopyWithAssumedAlignmentILi128EEEEEEvvEEEEvNT_6ParamsE) ;  /* 0xffffff6c02707950 */ /* 0x000fea0003c3ffff */
        .weak           $__internal_1_$__cuda_sm10x_tcgen05_guardrail_trap_phase_invalid_during_alloc
        .type           $__internal_1_$__cuda_sm10x_tcgen05_guardrail_trap_phase_invalid_during_alloc,@function
        .size           $__internal_1_$__cuda_sm10x_tcgen05_guardrail_trap_phase_invalid_during_alloc,($__internal_2_$__cuda_sm10x_tcgen05_guardrail_trap_unallocated_columns_being_dealloced - $__internal_1_$__cuda_sm10x_tcgen05_guardrail_trap_phase_invalid_during_alloc)
$__internal_1_$__cuda_sm10x_tcgen05_guardrail_trap_phase_invalid_during_alloc:
[----:B------:R-:W-:Y:S05]  /*9240*/  BPT.TRAP 0x1 ;  /* 0x000000040000795c */ /* 0x000fea0000300000 */
[----:B------:R-:W-:-:S04]  /*9250*/  HFMA2 R3, -RZ, RZ, 0, 0 ;  /* 0x00000000ff037431 */ /* 0x000fc800000001ff */
[----:B------:R-:W-:Y:S05]  /*9260*/  RET.REL.NODEC R2 `(_ZN7cutlass13device_kernelINS_4conv6kernel13ConvUniversalINS1_16ConvProblemShapeILNS1_8OperatorE2ELi2EEENS1_10collective14CollectiveConvINS1_47MainloopSm100TmaUmmaWarpSpecializedImplicitGemmILS5_2ELi12ELi2ELi1ELi2EN4cute5tupleIJNSA_1CILi1EEESD_SD_EEEEENSB_IJNSC_ILi64EEENSB_IJSG_EEENSB_IJNSC_ILi32EEEEEEEEENS_10tfloat32_tESL_NSA_8TiledMMAINSA_8MMA_AtomIJNSA_17SM100_MMA_TF32_SSISL_SL_fLi64ELi64ELNSA_4UMMA5MajorE1ELSQ_1ELNSP_7ScaleInE0ELSR_0EEEEEENSA_6LayoutISE_NSB_IJNSC_ILi0EEESV_SV_EEEEENSB_IJNSA_10UnderscoreESY_SY_EEEEENS7_6detail27Sm100ImplicitGemmTileTraitsINSA_13SM90_TMA_LOADENSA_14ComposedLayoutINSA_7SwizzleILi2ELi5ELi2EEENSA_18smem_ptr_flag_bitsILi32EEENSU_INSB_IJSI_NSC_ILi4EEEEEENSB_IJSD_SI_EEEEEEEvEENS12_INSA_20SM90_TMA_LOAD_IM2COLES1D_vEEEENS_8epilogue10collective18CollectiveEpilogueINS1I_23Sm100TmaWarpSpecializedILi3ELi2ELi16ELb1ELb0EEEJSK_NSB_IJNSU_ISG_SD_EENSU_ISI_SD_EEEEESL_NSB_IJlNSB_IJSD_llEEESV_EEESL_S1R_NS1I_6fusion15FusionCallbacksIS1M_NS1S_17LinearCombinationISL_fSL_fLNS_15FloatRoundStyleE2EEESK_S1P_JEEENSA_5SM1004TMEM4LOAD26SM100_TMEM_LOAD_16dp128b8xES13_NS14_INS15_ILi3ELi4ELi3EEES18_NSU_INSB_IJNSC_ILi8EEESI_EEENSB_IJSI_SD_EEEEEEENSA_17SM75_U32x4_LDSM_NENSA_14SM90_TMA_STOREES27_NSA_17SM90_U32x4_STSM_NENSA_39AutoVectorizingCopyWithAssumedAlignmentILi128EEEEEEvvEEEEvNT_6ParamsE) ;  /* 0xffffff6c02647950 */ /* 0x000fea0003c3ffff */
        .weak           $__internal_2_$__cuda_sm10x_tcgen05_guardrail_trap_unallocated_columns_being_dealloced
        .type           $__internal_2_$__cuda_sm10x_tcgen05_guardrail_trap_unallocated_columns_being_dealloced,@function
        .size           $__internal_2_$__cuda_sm10x_tcgen05_guardrail_trap_unallocated_columns_being_dealloced,(.L_x_168 - $__internal_2_$__cuda_sm10x_tcgen05_guardrail_trap_unallocated_columns_being_dealloced)
$__internal_2_$__cuda_sm10x_tcgen05_guardrail_trap_unallocated_columns_being_dealloced:
[----:B------:R-:W-:Y:S05]  /*9270*/  BPT.TRAP 0x1 ;  /* 0x000000040000795c */ /* 0x000fea0000300000 */
[----:B------:R-:W-:-:S04]  /*9280*/  MOV R3, 0x0 ;  /* 0x0000000000037802 */ /* 0x000fc80000000f00 */
[----:B------:R-:W-:Y:S05]  /*9290*/  RET.REL.NODEC R2 `(_ZN7cutlass13device_kernelINS_4conv6kernel13ConvUniversalINS1_16ConvProblemShapeILNS1_8OperatorE2ELi2EEENS1_10collective14CollectiveConvINS1_47MainloopSm100TmaUmmaWarpSpecializedImplicitGemmILS5_2ELi12ELi2ELi1ELi2EN4cute5tupleIJNSA_1CILi1EEESD_SD_EEEEENSB_IJNSC_ILi64EEENSB_IJSG_EEENSB_IJNSC_ILi32EEEEEEEEENS_10tfloat32_tESL_NSA_8TiledMMAINSA_8MMA_AtomIJNSA_17SM100_MMA_TF32_SSISL_SL_fLi64ELi64ELNSA_4UMMA5MajorE1ELSQ_1ELNSP_7ScaleInE0ELSR_0EEEEEENSA_6LayoutISE_NSB_IJNSC_ILi0EEESV_SV_EEEEENSB_IJNSA_10UnderscoreESY_SY_EEEEENS7_6detail27Sm100ImplicitGemmTileTraitsINSA_13SM90_TMA_LOADENSA_14ComposedLayoutINSA_7SwizzleILi2ELi5ELi2EEENSA_18smem_ptr_flag_bitsILi32EEENSU_INSB_IJSI_NSC_ILi4EEEEEENSB_IJSD_SI_EEEEEEEvEENS12_INSA_20SM90_TMA_LOAD_IM2COLES1D_vEEEENS_8epilogue10collective18CollectiveEpilogueINS1I_23Sm100TmaWarpSpecializedILi3ELi2ELi16ELb1ELb0EEEJSK_NSB_IJNSU_ISG_SD_EENSU_ISI_SD_EEEEESL_NSB_IJlNSB_IJSD_llEEESV_EEESL_S1R_NS1I_6fusion15FusionCallbacksIS1M_NS1S_17LinearCombinationISL_fSL_fLNS_15FloatRoundStyleE2EEESK_S1P_JEEENSA_5SM1004TMEM4LOAD26SM100_TMEM_LOAD_16dp128b8xES13_NS14_INS15_ILi3ELi4ELi3EEES18_NSU_INSB_IJNSC_ILi8EEESI_EEENSB_IJSI_SD_EEEEEEENSA_17SM75_U32x4_LDSM_NENSA_14SM90_TMA_STOREES27_NSA_17SM90_U32x4_STSM_NENSA_39AutoVectorizingCopyWithAssumedAlignmentILi128EEEEEEvvEEEEvNT_6ParamsE) ;  /* 0xffffff6c02587950 */ /* 0x000fea0003c3ffff */
.L_x_167:
[----:B------:R-:W-:-:S00]  /*92a0*/  BRA `(.L_x_167) ;  /* 0xfffffffc00fc7947 */ /* 0x000fc0000383ffff */
[----:B------:R-:W-:-:S00]  /*92b0*/  NOP ;  /* 0x0000000000007918 */ /* 0x000fc00000000000 */
        /* <DEDUP_REMOVED lines=12> */
.L_x_168:


//--------------------- .nv.global.init           --------------------------
	.section	.nv.global.init,"aw",@progbits
.nv.global.init:
	.type		$str$29,@object
	.size		$str$29,($str$30 - $str$29)
$str$29:
        /*0000*/ 	.byte	0x28, 0x61, 0x64, 0x64, 0x72, 0x65, 0x73, 0x73, 0x20, 0x26, 0x20, 0x6d, 0x61, 0x73, 0x6b, 0x29
        /*0010*/ 	.byte	0x20, 0x3d, 0x3d, 0x20, 0x30, 0x00
	.type		$str$30,@object
	.size		$str$30,($str$28 - $str$30)
$str$30:
        /*0016*/ 	.byte	0x2f, 0x74, 0x6d, 0x70, 0x2f, 0x63, 0x75, 0x74, 0x6c, 0x61, 0x73, 0x73, 0x5f, 0x73, 0x77, 0x65
        /*0026*/ 	.byte	0x65, 0x70, 0x5f, 0x73, 0x72, 0x63, 0x2f, 0x69, 0x6e, 0x63, 0x6c, 0x75, 0x64, 0x65, 0x2f, 0x63
        /*0036*/ 	.byte	0x75, 0x74, 0x65, 0x2f, 0x70, 0x6f, 0x69, 0x6e, 0x74, 0x65, 0x72, 0x5f, 0x66, 0x6c, 0x61, 0x67
        /*0046*/ 	.byte	0x67, 0x65, 0x64, 0x2e, 0x68, 0x70, 0x70, 0x00
	.type		$str$28,@object
	.size		$str$28,($str$27 - $str$28)
$str$28:
        /*004e*/ 	.byte	0x2f, 0x74, 0x6d, 0x70, 0x2f, 0x63, 0x75, 0x74, 0x6c, 0x61, 0x73, 0x73, 0x5f, 0x73, 0x77, 0x65
        /*005e*/ 	.byte	0x65, 0x70, 0x5f, 0x73, 0x72, 0x63, 0x2f, 0x69, 0x6e, 0x63, 0x6c, 0x75, 0x64, 0x65, 0x2f, 0x63
        /*006e*/ 	.byte	0x75, 0x74, 0x65, 0x2f, 0x61, 0x74, 0x6f, 0x6d, 0x2f, 0x63, 0x6f, 0x70, 0x79, 0x5f, 0x74, 0x72
        /*007e*/ 	.byte	0x61, 0x69, 0x74, 0x73, 0x5f, 0x73, 0x6d, 0x31, 0x30, 0x30, 0x2e, 0x68, 0x70, 0x70, 0x00
	.type		$str$27,@object
	.size		$str$27,(__unnamed_1 - $str$27)
$str$27:
        /*008d*/ 	.byte	0x28, 0x28, 0x75, 0x69, 0x6e, 0x74, 0x33, 0x32, 0x5f, 0x74, 0x28, 0x74, 0x68, 0x72, 0x65, 0x61
        /*009d*/ 	.byte	0x64, 0x49, 0x64, 0x78, 0x2e, 0x78, 0x29, 0x20, 0x2f, 0x20, 0x33, 0x32, 0x29, 0x20, 0x25, 0x20
        /*00ad*/ 	.byte	0x34, 0x29, 0x20, 0x3d, 0x3d, 0x20, 0x28, 0x28, 0x28, 0x74, 0x6d, 0x65, 0x6d, 0x5f, 0x61, 0x64
        /*00bd*/ 	.byte	0x64, 0x72, 0x20, 0x3e, 0x3e, 0x20, 0x31, 0x36, 0x29, 0x20, 0x2f, 0x20, 0x33, 0x32, 0x29, 0x20
        /*00cd*/ 	.byte	0x25, 0x20, 0x34, 0x29, 0x00
	.type		__unnamed_1,@object
	.size		__unnamed_1,(__unnamed_2 - __unnamed_1)
__unnamed_1:
        /*00d2*/ 	.byte	0x61, 0x75, 0x74, 0x6f, 0x20, 0x63, 0x75, 0x74, 0x65, 0x3a, 0x3a, 0x61, 0x73, 0x5f, 0x70, 0x6f
        /* <DEDUP_REMOVED lines=24> */
        /*0262*/ 	.byte	0x30, 0x34, 0x38, 0x3e, 0x3e, 0x3e, 0x3e, 0x5d, 0x00
	.type		__unnamed_2,@object
	.size		__unnamed_2,(.L_2 - __unnamed_2)
__unnamed_2:
        /* <DEDUP_REMOVED lines=45> */
        /*053b*/ 	.byte	0x3e, 0x3e, 0x3e, 0x5d, 0x00
.L_2:


//--------------------- .nv.shared._ZN7cutlass13device_kernelINS_4conv6kernel13ConvUniversalINS1_16ConvProblemShapeILNS1_8OperatorE2ELi2EEENS1_10collective14CollectiveConvINS1_47MainloopSm100TmaUmmaWarpSpecializedImplicitGemmILS5_2ELi12ELi2ELi1ELi2EN4cute5tupleIJNSA_1CILi1EEESD_SD_EEEEENSB_IJNSC_ILi64EEENSB_IJSG_EEENSB_IJNSC_ILi32EEEEEEEEENS_10tfloat32_tESL_NSA_8TiledMMAINSA_8MMA_AtomIJNSA_17SM100_MMA_TF32_SSISL_SL_fLi64ELi64ELNSA_4UMMA5MajorE1ELSQ_1ELNSP_7ScaleInE0ELSR_0EEEEEENSA_6LayoutISE_NSB_IJNSC_ILi0EEESV_SV_EEEEENSB_IJNSA_10UnderscoreESY_SY_EEEEENS7_6detail27Sm100ImplicitGemmTileTraitsINSA_13SM90_TMA_LOADENSA_14ComposedLayoutINSA_7SwizzleILi2ELi5ELi2EEENSA_18smem_ptr_flag_bitsILi32EEENSU_INSB_IJSI_NSC_ILi4EEEEEENSB_IJSD_SI_EEEEEEEvEENS12_INSA_20SM90_TMA_LOAD_IM2COLES1D_vEEEENS_8epilogue10collective18CollectiveEpilogueINS1I_23Sm100TmaWarpSpecializedILi3ELi2ELi16ELb1ELb0EEEJSK_NSB_IJNSU_ISG_SD_EENSU_ISI_SD_EEEEESL_NSB_IJlNSB_IJSD_llEEESV_EEESL_S1R_NS1I_6fusion15FusionCallbacksIS1M_NS1S_17LinearCombinationISL_fSL_fLNS_15FloatRoundStyleE2EEESK_S1P_JEEENSA_5SM1004TMEM4LOAD26SM100_TMEM_LOAD_16dp128b8xES13_NS14_INS15_ILi3ELi4ELi3EEES18_NSU_INSB_IJNSC_ILi8EEESI_EEENSB_IJSI_SD_EEEEEEENSA_17SM75_U32x4_LDSM_NENSA_14SM90_TMA_STOREES27_NSA_17SM90_U32x4_STSM_NENSA_39AutoVectorizingCopyWithAssumedAlignmentILi128EEEEEEvvEEEEvNT_6ParamsE --------------------------
	.section	.nv.shared._ZN7cutlass13device_kernelINS_4conv6kernel13ConvUniversalINS1_16ConvProblemShapeILNS1_8OperatorE2ELi2EEENS1_10collective14CollectiveConvINS1_47MainloopSm100TmaUmmaWarpSpecializedImplicitGemmILS5_2ELi12ELi2ELi1ELi2EN4cute5tupleIJNSA_1CILi1EEESD_SD_EEEEENSB_IJNSC_ILi64EEENSB_IJSG_EEENSB_IJNSC_ILi32EEEEEEEEENS_10tfloat32_tESL_NSA_8TiledMMAINSA_8MMA_AtomIJNSA_17SM100_MMA_TF32_SSISL_SL_fLi64ELi64ELNSA_4UMMA5MajorE1ELSQ_1ELNSP_7ScaleInE0ELSR_0EEEEEENSA_6LayoutISE_NSB_IJNSC_ILi0EEESV_SV_EEEEENSB_IJNSA_10UnderscoreESY_SY_EEEEENS7_6detail27Sm100ImplicitGemmTileTraitsINSA_13SM90_TMA_LOADENSA_14ComposedLayoutINSA_7SwizzleILi2ELi5ELi2EEENSA_18smem_ptr_flag_bitsILi32EEENSU_INSB_IJSI_NSC_ILi4EEEEEENSB_IJSD_SI_EEEEEEEvEENS12_INSA_20SM90_TMA_LOAD_IM2COLES1D_vEEEENS_8epilogue10collective18CollectiveEpilogueINS1I_23Sm100TmaWarpSpecializedILi3ELi2ELi16ELb1ELb0EEEJSK_NSB_IJNSU_ISG_SD_EENSU_ISI_SD_EEEEESL_NSB_IJlNSB_IJSD_llEEESV_EEESL_S1R_NS1I_6fusion15FusionCallbacksIS1M_NS1S_17LinearCombinationISL_fSL_fLNS_15FloatRoundStyleE2EEESK_S1P_JEEENSA_5SM1004TMEM4LOAD26SM100_TMEM_LOAD_16dp128b8xES13_NS14_INS15_ILi3ELi4ELi3EEES18_NSU_INSB_IJNSC_ILi8EEESI_EEENSB_IJSI_SD_EEEEEEENSA_17SM75_U32x4_LDSM_NENSA_14SM90_TMA_STOREES27_NSA_17SM90_U32x4_STSM_NENSA_39AutoVectorizingCopyWithAssumedAlignmentILi128EEEEEEvvEEEEvNT_6ParamsE,"aw",@nobits
	.sectionflags	@""
	.align	16
	.zero		1024


//--------------------- .nv.shared.reserved.0     --------------------------
	.section	.nv.shared.reserved.0,"aw",@nobits
	.weak		__nv_reservedSMEM_offset_0_alias
	.size		__nv_reservedSMEM_offset_0_alias, 0, 64
	.other		__nv_reservedSMEM_offset_0_alias,@"STO_CUDA_RESERVED_SHARED STV_DEFAULT"
__nv_reservedSMEM_offset_0_alias:
	.zero		0
.nv.shared.reserved.0:
	.zero		64
	.weak		__nv_reservedSMEM_tcgen05_partition
	.type		__nv_reservedSMEM_tcgen05_partition,@object
	.size		__nv_reservedSMEM_tcgen05_partition,(.L_0 - __nv_reservedSMEM_tcgen05_partition)
__nv_reservedSMEM_tcgen05_partition:
	.zero		32
.L_0:


//--------------------- .nv.global                --------------------------
	.section	.nv.global,"aw",@nobits
.nv.global:
	.type		_ZN39_INTERNAL_196585d7_4_k_cu_5930a5be_31724cute1_E,@object
	.size		_ZN39_INTERNAL_196585d7_4_k_cu_5930a5be_31724cute1_E,(_ZN39_INTERNAL_196585d7_4_k_cu_5930a5be_31724cuda3std3__45__cpo6cbeginE - _ZN39_INTERNAL_196585d7_4_k_cu_5930a5be_31724cute1_E)
_ZN39_INTERNAL_196585d7_4_k_cu_5930a5be_31724cute1_E:
	.zero		1
	.type		_ZN39_INTERNAL_196585d7_4_k_cu_5930a5be_31724cuda3std3__45__cpo6cbeginE,@object
	.size		_ZN39_INTERNAL_196585d7_4_k_cu_5930a5be_31724cuda3std3__45__cpo6cbeginE,(_ZN39_INTERNAL_196585d7_4_k_cu_5930a5be_31724cuda3std3__48in_placeE - _ZN39_INTERNAL_196585d7_4_k_cu_5930a5be_31724cuda3std3__45__cpo6cbeginE)
_ZN39_INTERNAL_196585d7_4_k_cu_5930a5be_31724cuda3std3__45__cpo6cbeginE:
	.zero		1
	.type		_ZN39_INTERNAL_196585d7_4_k_cu_5930a5be_31724cuda3std3__48in_placeE,@object
	.size		_ZN39_INTERNAL_196585d7_4_k_cu_5930a5be_31724cuda3std3__48in_placeE,(_ZN39_INTERNAL_196585d7_4_k_cu_5930a5be_31724cuda3std6ranges3__45__cpo9iter_moveE - _ZN39_INTERNAL_196585d7_4_k_cu_5930a5be_31724cuda3std3__48in_placeE)
_ZN39_INTERNAL_196585d7_4_k_cu_5930a5be_31724cuda3std3__48in_placeE:
	.zero		1
	.type		_ZN39_INTERNAL_196585d7_4_k_cu_5930a5be_31724cuda3std6ranges3__45__cpo9iter_moveE,@object
	.size		_ZN39_INTERNAL_196585d7_4_k_cu_5930a5be_31724cuda3std6ranges3__45__cpo9iter_moveE,(_ZN39_INTERNAL_196585d7_4_k_cu_5930a5be_31724cuda3std3__45__cpo5beginE - _ZN39_INTERNAL_196585d7_4_k_cu_5930a5be_31724cuda3std6ranges3__45__cpo9iter_moveE)
_ZN39_INTERNAL_196585d7_4_k_cu_5930a5be_31724cuda3std6ranges3__45__cpo9iter_moveE:
	.zero		1
	.type		_ZN39_INTERNAL_196585d7_4_k_cu_5930a5be_31724cuda3std3__45__cpo5beginE,@object
	.size		_ZN39_INTERNAL_196585d7_4_k_cu_5930a5be_31724cuda3std3__45__cpo5beginE,(_ZN39_INTERNAL_196585d7_4_k_cu_5930a5be_31724cuda3std3__441_GLOBAL__N__196585d7_4_k_cu_5930a5be_31726ignoreE - _ZN39_INTERNAL_196585d7_4_k_cu_5930a5be_31724cuda3std3__45__cpo5beginE)
_ZN39_INTERNAL_196585d7_4_k_cu_5930a5be_31724cuda3std3__45__cpo5beginE:
	.zero		1
	.type		_ZN39_INTERNAL_196585d7_4_k_cu_5930a5be_31724cuda3std3__441_GLOBAL__N__196585d7_4_k_cu_5930a5be_31726ignoreE,@object
	.size		_ZN39_INTERNAL_196585d7_4_k_cu_5930a5be_31724cuda3std3__441_GLOBAL__N__196585d7_4_k_cu_5930a5be_31726ignoreE,(_ZN39_INTERNAL_196585d7_4_k_cu_5930a5be_31724cute7productE - _ZN39_INTERNAL_196585d7_4_k_cu_5930a5be_31724cuda3std3__441_GLOBAL__N__196585d7_4_k_cu_5930a5be_31726ignoreE)
_ZN39_INTERNAL_196585d7_4_k_cu_5930a5be_31724cuda3std3__441_GLOBAL__N__196585d7_4_k_cu_5930a5be_31726ignoreE:
	.zero		1
	.type		_ZN39_INTERNAL_196585d7_4_k_cu_5930a5be_31724cute7productE,@object
	.size		_ZN39_INTERNAL_196585d7_4_k_cu_5930a5be_31724cute7productE,(_ZN39_INTERNAL_196585d7_4_k_cu_5930a5be_31724cuda3std3__45__cpo3endE - _ZN39_INTERNAL_196585d7_4_k_cu_5930a5be_31724cute7productE)
_ZN39_INTERNAL_196585d7_4_k_cu_5930a5be_31724cute7productE:
	.zero		1
	.type		_ZN39_INTERNAL_196585d7_4_k_cu_5930a5be_31724cuda3std3__45__cpo3endE,@object
	.size		_ZN39_INTERNAL_196585d7_4_k_cu_5930a5be_31724cuda3std3__45__cpo3endE,(_ZN39_INTERNAL_196585d7_4_k_cu_5930a5be_31724cuda3std3__419piecewise_constructE - _ZN39_INTERNAL_196585d7_4_k_cu_5930a5be_31724cuda3std3__45__cpo3endE)
_ZN39_INTERNAL_196585d7_4_k_cu_5930a5be_31724cuda3std3__45__cpo3endE:
	.zero		1
	.type		_ZN39_INTERNAL_196585d7_4_k_cu_5930a5be_31724cuda3std3__419piecewise_constructE,@object
	.size		_ZN39_INTERNAL_196585d7_4_k_cu_5930a5be_31724cuda3std3__419piecewise_constructE,(_ZN39_INTERNAL_196585d7_4_k_cu_5930a5be_31724cuda3std3__45__cpo4cendE - _ZN39_INTERNAL_196585d7_4_k_cu_5930a5be_31724cuda3std3__419piecewise_constructE)
_ZN39_INTERNAL_196585d7_4_k_cu_5930a5be_31724cuda3std3__419piecewise_constructE:
	.zero		1
	.type		_ZN39_INTERNAL_196585d7_4_k_cu_5930a5be_31724cuda3std3__45__cpo4cendE,@object
	.size		_ZN39_INTERNAL_196585d7_4_k_cu_5930a5be_31724cuda3std3__45__cpo4cendE,(_ZN39_INTERNAL_196585d7_4_k_cu_5930a5be_31724cuda3std6ranges3__45__cpo4swapE - _ZN39_INTERNAL_196585d7_4_k_cu_5930a5be_31724cuda3std3__45__cpo4cendE)
_ZN39_INTERNAL_196585d7_4_k_cu_5930a5be_31724cuda3std3__45__cpo4cendE:
	.zero		1
	.type		_ZN39_INTERNAL_196585d7_4_k_cu_5930a5be_31724cuda3std6ranges3__45__cpo4swapE,@object
	.size		_ZN39_INTERNAL_196585d7_4_k_cu_5930a5be_31724cuda3std6ranges3__45__cpo4swapE,(.L_10 - _ZN39_INTERNAL_196585d7_4_k_cu_5930a5be_31724cuda3std6ranges3__45__cpo4swapE)
_ZN39_INTERNAL_196585d7_4_k_cu_5930a5be_31724cuda3std6ranges3__45__cpo4swapE:
	.zero		1
.L_10:


//--------------------- .nv.constant0._ZN7cutlass13device_kernelINS_4conv6kernel13ConvUniversalINS1_16ConvProblemShapeILNS1_8OperatorE2ELi2EEENS1_10collective14CollectiveConvINS1_47MainloopSm100TmaUmmaWarpSpecializedImplicitGemmILS5_2ELi12ELi2ELi1ELi2EN4cute5tupleIJNSA_1CILi1EEESD_SD_EEEEENSB_IJNSC_ILi64EEENSB_IJSG_EEENSB_IJNSC_ILi32EEEEEEEEENS_10tfloat32_tESL_NSA_8TiledMMAINSA_8MMA_AtomIJNSA_17SM100_MMA_TF32_SSISL_SL_fLi64ELi64ELNSA_4UMMA5MajorE1ELSQ_1ELNSP_7ScaleInE0ELSR_0EEEEEENSA_6LayoutISE_NSB_IJNSC_ILi0EEESV_SV_EEEEENSB_IJNSA_10UnderscoreESY_SY_EEEEENS7_6detail27Sm100ImplicitGemmTileTraitsINSA_13SM90_TMA_LOADENSA_14ComposedLayoutINSA_7SwizzleILi2ELi5ELi2EEENSA_18smem_ptr_flag_bitsILi32EEENSU_INSB_IJSI_NSC_ILi4EEEEEENSB_IJSD_SI_EEEEEEEvEENS12_INSA_20SM90_TMA_LOAD_IM2COLES1D_vEEEENS_8epilogue10collective18CollectiveEpilogueINS1I_23Sm100TmaWarpSpecializedILi3ELi2ELi16ELb1ELb0EEEJSK_NSB_IJNSU_ISG_SD_EENSU_ISI_SD_EEEEESL_NSB_IJlNSB_IJSD_llEEESV_EEESL_S1R_NS1I_6fusion15FusionCallbacksIS1M_NS1S_17LinearCombinationISL_fSL_fLNS_15FloatRoundStyleE2EEESK_S1P_JEEENSA_5SM1004TMEM4LOAD26SM100_TMEM_LOAD_16dp128b8xES13_NS14_INS15_ILi3ELi4ELi3EEES18_NSU_INSB_IJNSC_ILi8EEESI_EEENSB_IJSI_SD_EEEEEEENSA_17SM75_U32x4_LDSM_NENSA_14SM90_TMA_STOREES27_NSA_17SM90_U32x4_STSM_NENSA_39AutoVectorizingCopyWithAssumedAlignmentILi128EEEEEEvvEEEEvNT_6ParamsE --------------------------
	.section	.nv.constant0._ZN7cutlass13device_kernelINS_4conv6kernel13ConvUniversalINS1_16ConvProblemShapeILNS1_8OperatorE2ELi2EEENS1_10collective14CollectiveConvINS1_47MainloopSm100TmaUmmaWarpSpecializedImplicitGemmILS5_2ELi12ELi2ELi1ELi2EN4cute5tupleIJNSA_1CILi1EEESD_SD_EEEEENSB_IJNSC_ILi64EEENSB_IJSG_EEENSB_IJNSC_ILi32EEEEEEEEENS_10tfloat32_tESL_NSA_8TiledMMAINSA_8MMA_AtomIJNSA_17SM100_MMA_TF32_SSISL_SL_fLi64ELi64ELNSA_4UMMA5MajorE1ELSQ_1ELNSP_7ScaleInE0ELSR_0EEEEEENSA_6LayoutISE_NSB_IJNSC_ILi0EEESV_SV_EEEEENSB_IJNSA_10UnderscoreESY_SY_EEEEENS7_6detail27Sm100ImplicitGemmTileTraitsINSA_13SM90_TMA_LOADENSA_14ComposedLayoutINSA_7SwizzleILi2ELi5ELi2EEENSA_18smem_ptr_flag_bitsILi32EEENSU_INSB_IJSI_NSC_ILi4EEEEEENSB_IJSD_SI_EEEEEEEvEENS12_INSA_20SM90_TMA_LOAD_IM2COLES1D_vEEEENS_8epilogue10collective18CollectiveEpilogueINS1I_23Sm100TmaWarpSpecializedILi3ELi2ELi16ELb1ELb0EEEJSK_NSB_IJNSU_ISG_SD_EENSU_ISI_SD_EEEEESL_NSB_IJlNSB_IJSD_llEEESV_EEESL_S1R_NS1I_6fusion15FusionCallbacksIS1M_NS1S_17LinearCombinationISL_fSL_fLNS_15FloatRoundStyleE2EEESK_S1P_JEEENSA_5SM1004TMEM4LOAD26SM100_TMEM_LOAD_16dp128b8xES13_NS14_INS15_ILi3ELi4ELi3EEES18_NSU_INSB_IJNSC_ILi8EEESI_EEENSB_IJSI_SD_EEEEEEENSA_17SM75_U32x4_LDSM_NENSA_14SM90_TMA_STOREES27_NSA_17SM90_U32x4_STSM_NENSA_39AutoVectorizingCopyWithAssumedAlignmentILi128EEEEEEvvEEEEvNT_6ParamsE,"a",@progbits
	.sectionflags	@""
	.align	4
.nv.constant0._ZN7cutlass13device_kernelINS_4conv6kernel13ConvUniversalINS1_16ConvProblemShapeILNS1_8OperatorE2ELi2EEENS1_10collective14CollectiveConvINS1_47MainloopSm100TmaUmmaWarpSpecializedImplicitGemmILS5_2ELi12ELi2ELi1ELi2EN4cute5tupleIJNSA_1CILi1EEESD_SD_EEEEENSB_IJNSC_ILi64EEENSB_IJSG_EEENSB_IJNSC_ILi32EEEEEEEEENS_10tfloat32_tESL_NSA_8TiledMMAINSA_8MMA_AtomIJNSA_17SM100_MMA_TF32_SSISL_SL_fLi64ELi64ELNSA_4UMMA5MajorE1ELSQ_1ELNSP_7ScaleInE0ELSR_0EEEEEENSA_6LayoutISE_NSB_IJNSC_ILi0EEESV_SV_EEEEENSB_IJNSA_10UnderscoreESY_SY_EEEEENS7_6detail27Sm100ImplicitGemmTileTraitsINSA_13SM90_TMA_LOADENSA_14ComposedLayoutINSA_7SwizzleILi2ELi5ELi2EEENSA_18smem_ptr_flag_bitsILi32EEENSU_INSB_IJSI_NSC_ILi4EEEEEENSB_IJSD_SI_EEEEEEEvEENS12_INSA_20SM90_TMA_LOAD_IM2COLES1D_vEEEENS_8epilogue10collective18CollectiveEpilogueINS1I_23Sm100TmaWarpSpecializedILi3ELi2ELi16ELb1ELb0EEEJSK_NSB_IJNSU_ISG_SD_EENSU_ISI_SD_EEEEESL_NSB_IJlNSB_IJSD_llEEESV_EEESL_S1R_NS1I_6fusion15FusionCallbacksIS1M_NS1S_17LinearCombinationISL_fSL_fLNS_15FloatRoundStyleE2EEESK_S1P_JEEENSA_5SM1004TMEM4LOAD26SM100_TMEM_LOAD_16dp128b8xES13_NS14_INS15_ILi3ELi4ELi3EEES18_NSU_INSB_IJNSC_ILi8EEESI_EEENSB_IJSI_SD_EEEEEEENSA_17SM75_U32x4_LDSM_NENSA_14SM90_TMA_STOREES27_NSA_17SM90_U32x4_STSM_NENSA_39AutoVectorizingCopyWithAssumedAlignmentILi128EEEEEEvvEEEEvNT_6ParamsE:
	.zero		2944


//--------------------- SYMBOLS --------------------------

	.type		.nv.reservedSmem.offset0,@object
	.size		.nv.reservedSmem.offset0,0x4
	.type		.nv.reservedSmem.cap,@object
	.size		.nv.reservedSmem.cap,0x4
	.type		__assertfail,@function
